







.version 7.0
.target sm_75
.address_size 64



.visible .entry _Z24spmv_min_dot_plus_kerneliPiS_S_S_S_(
.param .u32 _Z24spmv_min_dot_plus_kerneliPiS_S_S_S__param_0,
.param .u64 _Z24spmv_min_dot_plus_kerneliPiS_S_S_S__param_1,
.param .u64 _Z24spmv_min_dot_plus_kerneliPiS_S_S_S__param_2,
.param .u64 _Z24spmv_min_dot_plus_kerneliPiS_S_S_S__param_3,
.param .u64 _Z24spmv_min_dot_plus_kerneliPiS_S_S_S__param_4,
.param .u64 _Z24spmv_min_dot_plus_kerneliPiS_S_S_S__param_5
)
{
.reg .pred %p<8>;
.reg .b32 %r<77>;
.reg .b64 %rd<55>;


ld.param.u32 %r24, [_Z24spmv_min_dot_plus_kerneliPiS_S_S_S__param_0];
ld.param.u64 %rd7, [_Z24spmv_min_dot_plus_kerneliPiS_S_S_S__param_1];
ld.param.u64 %rd8, [_Z24spmv_min_dot_plus_kerneliPiS_S_S_S__param_2];
ld.param.u64 %rd9, [_Z24spmv_min_dot_plus_kerneliPiS_S_S_S__param_3];
ld.param.u64 %rd10, [_Z24spmv_min_dot_plus_kerneliPiS_S_S_S__param_4];
ld.param.u64 %rd11, [_Z24spmv_min_dot_plus_kerneliPiS_S_S_S__param_5];
mov.u32 %r25, %ctaid.x;
mov.u32 %r26, %ntid.x;
mov.u32 %r27, %tid.x;
mad.lo.s32 %r1, %r25, %r26, %r27;
setp.ge.s32	%p1, %r1, %r24;
@%p1 bra BB0_13;

cvta.to.global.u64 %rd12, %rd10;
cvta.to.global.u64 %rd13, %rd7;
mul.wide.s32 %rd14, %r1, 4;
add.s64 %rd15, %rd13, %rd14;
add.s64 %rd16, %rd12, %rd14;
ld.global.u32 %r2, [%rd16];
ld.global.u32 %r3, [%rd15+4];
ld.global.u32 %r4, [%rd15];
setp.le.s32	%p2, %r3, %r4;
@%p2 bra BB0_2;

sub.s32 %r5, %r3, %r4;
and.b32 %r29, %r5, 3;
setp.eq.s32	%p3, %r29, 0;
mov.u32 %r76, 0;
@%p3 bra BB0_9;

setp.eq.s32	%p4, %r29, 1;
@%p4 bra BB0_8;

setp.eq.s32	%p5, %r29, 2;
@%p5 bra BB0_7;

cvta.to.global.u64 %rd17, %rd9;
mul.wide.s32 %rd18, %r4, 4;
add.s64 %rd19, %rd17, %rd18;
cvta.to.global.u64 %rd20, %rd8;
add.s64 %rd21, %rd20, %rd18;
ld.global.u32 %r32, [%rd21];
mul.wide.s32 %rd23, %r32, 4;
add.s64 %rd24, %rd12, %rd23;
ld.global.u32 %r33, [%rd24];
ld.global.u32 %r34, [%rd19];
add.s32 %r35, %r33, %r34;
min.s32 %r2, %r35, %r2;
add.s32 %r4, %r4, 1;

BB0_7:
cvta.to.global.u64 %rd25, %rd9;
mul.wide.s32 %rd26, %r4, 4;
add.s64 %rd27, %rd25, %rd26;
cvta.to.global.u64 %rd28, %rd8;
add.s64 %rd29, %rd28, %rd26;
ld.global.u32 %r36, [%rd29];
mul.wide.s32 %rd31, %r36, 4;
add.s64 %rd32, %rd12, %rd31;
ld.global.u32 %r37, [%rd32];
ld.global.u32 %r38, [%rd27];
add.s32 %r39, %r37, %r38;
min.s32 %r2, %r39, %r2;
add.s32 %r4, %r4, 1;

BB0_8:
cvta.to.global.u64 %rd33, %rd9;
mul.wide.s32 %rd34, %r4, 4;
add.s64 %rd35, %rd33, %rd34;
cvta.to.global.u64 %rd36, %rd8;
add.s64 %rd37, %rd36, %rd34;
ld.global.u32 %r40, [%rd37];
mul.wide.s32 %rd39, %r40, 4;
add.s64 %rd40, %rd12, %rd39;
ld.global.u32 %r41, [%rd40];
ld.global.u32 %r42, [%rd35];
add.s32 %r43, %r41, %r42;
min.s32 %r2, %r43, %r2;
add.s32 %r4, %r4, 1;
mov.u32 %r76, %r2;

BB0_9:
setp.lt.u32	%p6, %r5, 4;
@%p6 bra BB0_12;

mul.wide.s32 %rd54, %r4, 4;
cvta.to.global.u64 %rd3, %rd8;
cvta.to.global.u64 %rd4, %rd9;
mov.u32 %r76, %r2;

BB0_11:
add.s64 %rd41, %rd4, %rd54;
add.s64 %rd42, %rd3, %rd54;
ld.global.u32 %r44, [%rd42];
mul.wide.s32 %rd43, %r44, 4;
add.s64 %rd44, %rd12, %rd43;
ld.global.u32 %r45, [%rd44];
ld.global.u32 %r46, [%rd41];
add.s32 %r47, %r45, %r46;
min.s32 %r48, %r47, %r76;
ld.global.u32 %r49, [%rd42+4];
mul.wide.s32 %rd45, %r49, 4;
add.s64 %rd46, %rd12, %rd45;
ld.global.u32 %r50, [%rd46];
ld.global.u32 %r51, [%rd41+4];
add.s32 %r52, %r50, %r51;
min.s32 %r53, %r52, %r48;
ld.global.u32 %r54, [%rd42+8];
mul.wide.s32 %rd47, %r54, 4;
add.s64 %rd48, %rd12, %rd47;
ld.global.u32 %r55, [%rd48];
ld.global.u32 %r56, [%rd41+8];
add.s32 %r57, %r55, %r56;
min.s32 %r58, %r57, %r53;
ld.global.u32 %r59, [%rd42+12];
mul.wide.s32 %rd49, %r59, 4;
add.s64 %rd50, %rd12, %rd49;
ld.global.u32 %r60, [%rd50];
ld.global.u32 %r61, [%rd41+12];
add.s32 %r62, %r60, %r61;
min.s32 %r76, %r62, %r58;
add.s64 %rd54, %rd54, 16;
add.s32 %r4, %r4, 4;
setp.lt.s32	%p7, %r4, %r3;
@%p7 bra BB0_11;
bra.uni BB0_12;

BB0_2:
mov.u32 %r76, %r2;

BB0_12:
cvta.to.global.u64 %rd51, %rd11;
add.s64 %rd53, %rd51, %rd14;
st.global.u32 [%rd53], %r76;

BB0_13:
ret;
}


.visible .entry _Z23ell_min_dot_plus_kerneliiPiS_S_S_(
.param .u32 _Z23ell_min_dot_plus_kerneliiPiS_S_S__param_0,
.param .u32 _Z23ell_min_dot_plus_kerneliiPiS_S_S__param_1,
.param .u64 _Z23ell_min_dot_plus_kerneliiPiS_S_S__param_2,
.param .u64 _Z23ell_min_dot_plus_kerneliiPiS_S_S__param_3,
.param .u64 _Z23ell_min_dot_plus_kerneliiPiS_S_S__param_4,
.param .u64 _Z23ell_min_dot_plus_kerneliiPiS_S_S__param_5
)
{
.reg .pred %p<8>;
.reg .b32 %r<80>;
.reg .b64 %rd<52>;


ld.param.u32 %r25, [_Z23ell_min_dot_plus_kerneliiPiS_S_S__param_0];
ld.param.u32 %r26, [_Z23ell_min_dot_plus_kerneliiPiS_S_S__param_1];
ld.param.u64 %rd12, [_Z23ell_min_dot_plus_kerneliiPiS_S_S__param_2];
ld.param.u64 %rd13, [_Z23ell_min_dot_plus_kerneliiPiS_S_S__param_3];
ld.param.u64 %rd14, [_Z23ell_min_dot_plus_kerneliiPiS_S_S__param_4];
ld.param.u64 %rd11, [_Z23ell_min_dot_plus_kerneliiPiS_S_S__param_5];
cvta.to.global.u64 %rd1, %rd12;
cvta.to.global.u64 %rd2, %rd13;
cvta.to.global.u64 %rd3, %rd14;
mov.u32 %r27, %ctaid.x;
mov.u32 %r28, %ntid.x;
mov.u32 %r29, %tid.x;
mad.lo.s32 %r1, %r27, %r28, %r29;
setp.ge.s32	%p1, %r1, %r25;
@%p1 bra BB1_15;

mul.wide.s32 %rd15, %r1, 4;
add.s64 %rd16, %rd3, %rd15;
ld.global.u32 %r2, [%rd16];
setp.lt.s32	%p2, %r26, 1;
@%p2 bra BB1_2;

and.b32 %r34, %r26, 3;
mov.u32 %r70, 1;
mov.u32 %r77, 0;
setp.eq.s32	%p3, %r34, 0;
@%p3 bra BB1_4;

setp.eq.s32	%p4, %r34, 1;
@%p4 bra BB1_6;
bra.uni BB1_7;

BB1_6:
mov.u32 %r70, %r77;
bra.uni BB1_10;

BB1_2:
mov.u32 %r79, %r2;
bra.uni BB1_14;

BB1_4:
mov.u32 %r79, %r77;
bra.uni BB1_11;

BB1_7:
setp.eq.s32	%p5, %r34, 2;
@%p5 bra BB1_9;

add.s64 %rd18, %rd2, %rd15;
add.s64 %rd19, %rd1, %rd15;
ld.global.u32 %r36, [%rd19];
mul.wide.s32 %rd20, %r36, 4;
add.s64 %rd21, %rd3, %rd20;
ld.global.u32 %r37, [%rd21];
ld.global.u32 %r38, [%rd18];
add.s32 %r39, %r37, %r38;
min.s32 %r2, %r39, %r2;
add.s32 %r1, %r1, %r25;
mov.u32 %r70, 2;

BB1_9:
mul.wide.s32 %rd22, %r1, 4;
add.s64 %rd23, %rd2, %rd22;
add.s64 %rd24, %rd1, %rd22;
ld.global.u32 %r40, [%rd24];
mul.wide.s32 %rd25, %r40, 4;
add.s64 %rd26, %rd3, %rd25;
ld.global.u32 %r41, [%rd26];
ld.global.u32 %r42, [%rd23];
add.s32 %r43, %r41, %r42;
min.s32 %r2, %r43, %r2;
add.s32 %r1, %r1, %r25;

BB1_10:
mul.wide.s32 %rd27, %r1, 4;
add.s64 %rd28, %rd2, %rd27;
add.s64 %rd29, %rd1, %rd27;
ld.global.u32 %r44, [%rd29];
mul.wide.s32 %rd30, %r44, 4;
add.s64 %rd31, %rd3, %rd30;
ld.global.u32 %r45, [%rd31];
ld.global.u32 %r46, [%rd28];
add.s32 %r47, %r45, %r46;
min.s32 %r2, %r47, %r2;
add.s32 %r1, %r1, %r25;
add.s32 %r77, %r70, 1;
mov.u32 %r79, %r2;

BB1_11:
setp.lt.u32	%p6, %r26, 4;
@%p6 bra BB1_14;

mul.wide.s32 %rd32, %r1, 4;
add.s64 %rd50, %rd2, %rd32;
mul.wide.s32 %rd5, %r25, 4;
add.s64 %rd51, %rd1, %rd32;
mov.u32 %r79, %r2;

BB1_13:
ld.global.u32 %r48, [%rd51];
mul.wide.s32 %rd33, %r48, 4;
add.s64 %rd34, %rd3, %rd33;
ld.global.u32 %r49, [%rd34];
ld.global.u32 %r50, [%rd50];
add.s32 %r51, %r49, %r50;
min.s32 %r52, %r51, %r79;
add.s64 %rd35, %rd50, %rd5;
add.s64 %rd36, %rd51, %rd5;
ld.global.u32 %r53, [%rd36];
mul.wide.s32 %rd37, %r53, 4;
add.s64 %rd38, %rd3, %rd37;
ld.global.u32 %r54, [%rd38];
ld.global.u32 %r55, [%rd35];
add.s32 %r56, %r54, %r55;
min.s32 %r57, %r56, %r52;
add.s64 %rd39, %rd35, %rd5;
add.s64 %rd40, %rd36, %rd5;
ld.global.u32 %r58, [%rd40];
mul.wide.s32 %rd41, %r58, 4;
add.s64 %rd42, %rd3, %rd41;
ld.global.u32 %r59, [%rd42];
ld.global.u32 %r60, [%rd39];
add.s32 %r61, %r59, %r60;
min.s32 %r62, %r61, %r57;
add.s64 %rd43, %rd39, %rd5;
add.s64 %rd50, %rd43, %rd5;
add.s64 %rd44, %rd40, %rd5;
add.s64 %rd51, %rd44, %rd5;
ld.global.u32 %r63, [%rd44];
mul.wide.s32 %rd45, %r63, 4;
add.s64 %rd46, %rd3, %rd45;
ld.global.u32 %r64, [%rd46];
ld.global.u32 %r65, [%rd43];
add.s32 %r66, %r64, %r65;
min.s32 %r79, %r66, %r62;
add.s32 %r77, %r77, 4;
setp.lt.s32	%p7, %r77, %r26;
@%p7 bra BB1_13;

BB1_14:
cvta.to.global.u64 %rd47, %rd11;
add.s64 %rd49, %rd47, %rd15;
st.global.u32 [%rd49], %r79;

BB1_15:
ret;
}


.visible .entry _Z11vector_initPiS_ii(
.param .u64 _Z11vector_initPiS_ii_param_0,
.param .u64 _Z11vector_initPiS_ii_param_1,
.param .u32 _Z11vector_initPiS_ii_param_2,
.param .u32 _Z11vector_initPiS_ii_param_3
)
{
.reg .pred %p<3>;
.reg .b32 %r<9>;
.reg .b64 %rd<11>;


ld.param.u64 %rd3, [_Z11vector_initPiS_ii_param_0];
ld.param.u64 %rd4, [_Z11vector_initPiS_ii_param_1];
ld.param.u32 %r2, [_Z11vector_initPiS_ii_param_2];
ld.param.u32 %r3, [_Z11vector_initPiS_ii_param_3];
cvta.to.global.u64 %rd1, %rd4;
mov.u32 %r4, %ctaid.x;
mov.u32 %r5, %ntid.x;
mov.u32 %r6, %tid.x;
mad.lo.s32 %r1, %r4, %r5, %r6;
setp.ge.s32	%p1, %r1, %r3;
@%p1 bra BB2_4;

cvta.to.global.u64 %rd5, %rd3;
mul.wide.s32 %rd6, %r1, 4;
add.s64 %rd2, %rd5, %rd6;
setp.eq.s32	%p2, %r1, %r2;
@%p2 bra BB2_3;
bra.uni BB2_2;

BB2_3:
mov.u32 %r8, 0;
st.global.u32 [%rd2], %r8;
mul.wide.s32 %rd9, %r2, 4;
add.s64 %rd10, %rd1, %rd9;
st.global.u32 [%rd10], %r8;
bra.uni BB2_4;

BB2_2:
mov.u32 %r7, 99999999;
st.global.u32 [%rd2], %r7;
add.s64 %rd8, %rd1, %rd6;
st.global.u32 [%rd8], %r7;

BB2_4:
ret;
}


.visible .entry _Z13vector_assignPiS_i(
.param .u64 _Z13vector_assignPiS_i_param_0,
.param .u64 _Z13vector_assignPiS_i_param_1,
.param .u32 _Z13vector_assignPiS_i_param_2
)
{
.reg .pred %p<2>;
.reg .b32 %r<7>;
.reg .b64 %rd<8>;


ld.param.u64 %rd1, [_Z13vector_assignPiS_i_param_0];
ld.param.u64 %rd2, [_Z13vector_assignPiS_i_param_1];
ld.param.u32 %r2, [_Z13vector_assignPiS_i_param_2];
mov.u32 %r3, %ntid.x;
mov.u32 %r4, %ctaid.x;
mov.u32 %r5, %tid.x;
mad.lo.s32 %r1, %r4, %r3, %r5;
setp.ge.s32	%p1, %r1, %r2;
@%p1 bra BB3_2;

cvta.to.global.u64 %rd3, %rd2;
mul.wide.s32 %rd4, %r1, 4;
add.s64 %rd5, %rd3, %rd4;
ld.global.u32 %r6, [%rd5];
cvta.to.global.u64 %rd6, %rd1;
add.s64 %rd7, %rd6, %rd4;
st.global.u32 [%rd7], %r6;

BB3_2:
ret;
}


.visible .entry _Z11vector_diffPiS_S_i(
.param .u64 _Z11vector_diffPiS_S_i_param_0,
.param .u64 _Z11vector_diffPiS_S_i_param_1,
.param .u64 _Z11vector_diffPiS_S_i_param_2,
.param .u32 _Z11vector_diffPiS_S_i_param_3
)
{
.reg .pred %p<3>;
.reg .b32 %r<9>;
.reg .b64 %rd<10>;


ld.param.u64 %rd1, [_Z11vector_diffPiS_S_i_param_0];
ld.param.u64 %rd2, [_Z11vector_diffPiS_S_i_param_1];
ld.param.u64 %rd3, [_Z11vector_diffPiS_S_i_param_2];
ld.param.u32 %r2, [_Z11vector_diffPiS_S_i_param_3];
mov.u32 %r3, %ctaid.x;
mov.u32 %r4, %ntid.x;
mov.u32 %r5, %tid.x;
mad.lo.s32 %r1, %r3, %r4, %r5;
setp.ge.s32	%p1, %r1, %r2;
@%p1 bra BB4_3;

cvta.to.global.u64 %rd4, %rd2;
mul.wide.s32 %rd5, %r1, 4;
add.s64 %rd6, %rd4, %rd5;
cvta.to.global.u64 %rd7, %rd1;
add.s64 %rd8, %rd7, %rd5;
ld.global.u32 %r6, [%rd8];
ld.global.u32 %r7, [%rd6];
setp.eq.s32	%p2, %r7, %r6;
@%p2 bra BB4_3;

cvta.to.global.u64 %rd9, %rd3;
mov.u32 %r8, 1;
st.global.u32 [%rd9], %r8;

BB4_3:
ret;
}




// ===== COMPILED SASS (sm_100) =====

	.target	sm_100

	.elftype	@"ET_EXEC"


//--------------------- .note.nv.tkinfo           --------------------------
	.section	.note.nv.tkinfo,"",@"SHT_NOTE"
	.sectionflags	@"SHF_NOTE_NV_TKINFO"
	.tkinfo
        /*0018*/ 	.word	0x00000002
        /*0030*/ 	.string	""
        /*0030*/ 	.string	"ptxas"
        /*0030*/ 	.string	"Cuda compilation tools, release 13.0, V13.0.88"
        /*0030*/ 	.string	"Build cuda_13.0.r13.0/compiler.36424714_0"
        /*0030*/ 	.string	"-arch sm_100 "



//--------------------- .note.nv.cuinfo           --------------------------
	.section	.note.nv.cuinfo,"",@"SHT_NOTE"
	.sectionflags	@"SHF_NOTE_NV_CUINFO"
        /*0018*/ 	.short	0x0002
        /*001a*/ 	.short	0x004b
        /*001c*/ 	.short	0x0082
	.zero		2


//--------------------- .nv.info                  --------------------------
	.section	.nv.info,"",@"SHT_CUDA_INFO"
	.align	4


	//----- nvinfo : EIATTR_REGCOUNT
	.align		4
        /*0000*/ 	.byte	0x04, 0x2f
        /*0002*/ 	.short	(.L_1 - .L_0)
	.align		4
.L_0:
        /*0004*/ 	.word	index@(_Z24spmv_min_dot_plus_kerneliPiS_S_S_S_)
        /*0008*/ 	.word	0x00000020


	//----- nvinfo : EIATTR_FRAME_SIZE
	.align		4
.L_1:
        /*000c*/ 	.byte	0x04, 0x11
        /*000e*/ 	.short	(.L_3 - .L_2)
	.align		4
.L_2:
        /*0010*/ 	.word	index@(_Z24spmv_min_dot_plus_kerneliPiS_S_S_S_)
        /*0014*/ 	.word	0x00000000


	//----- nvinfo : EIATTR_REGCOUNT
	.align		4
.L_3:
        /*0018*/ 	.byte	0x04, 0x2f
        /*001a*/ 	.short	(.L_5 - .L_4)
	.align		4
.L_4:
        /*001c*/ 	.word	index@(_Z23ell_min_dot_plus_kerneliiPiS_S_S_)
        /*0020*/ 	.word	0x00000020


	//----- nvinfo : EIATTR_FRAME_SIZE
	.align		4
.L_5:
        /*0024*/ 	.byte	0x04, 0x11
        /*0026*/ 	.short	(.L_7 - .L_6)
	.align		4
.L_6:
        /*0028*/ 	.word	index@(_Z23ell_min_dot_plus_kerneliiPiS_S_S_)
        /*002c*/ 	.word	0x00000000


	//----- nvinfo : EIATTR_REGCOUNT
	.align		4
.L_7:
        /*0030*/ 	.byte	0x04, 0x2f
        /*0032*/ 	.short	(.L_9 - .L_8)
	.align		4
.L_8:
        /*0034*/ 	.word	index@(_Z11vector_initPiS_ii)
        /*0038*/ 	.word	0x0000000c


	//----- nvinfo : EIATTR_FRAME_SIZE
	.align		4
.L_9:
        /*003c*/ 	.byte	0x04, 0x11
        /*003e*/ 	.short	(.L_11 - .L_10)
	.align		4
.L_10:
        /*0040*/ 	.word	index@(_Z11vector_initPiS_ii)
        /*0044*/ 	.word	0x00000000


	//----- nvinfo : EIATTR_REGCOUNT
	.align		4
.L_11:
        /*0048*/ 	.byte	0x04, 0x2f
        /*004a*/ 	.short	(.L_13 - .L_12)
	.align		4
.L_12:
        /*004c*/ 	.word	index@(_Z13vector_assignPiS_i)
        /*0050*/ 	.word	0x0000000a


	//----- nvinfo : EIATTR_FRAME_SIZE
	.align		4
.L_13:
        /*0054*/ 	.byte	0x04, 0x11
        /*0056*/ 	.short	(.L_15 - .L_14)
	.align		4
.L_14:
        /*0058*/ 	.word	index@(_Z13vector_assignPiS_i)
        /*005c*/ 	.word	0x00000000


	//----- nvinfo : EIATTR_REGCOUNT
	.align		4
.L_15:
        /*0060*/ 	.byte	0x04, 0x2f
        /*0062*/ 	.short	(.L_17 - .L_16)
	.align		4
.L_16:
        /*0064*/ 	.word	index@(_Z11vector_diffPiS_S_i)
        /*0068*/ 	.word	0x0000000a


	//----- nvinfo : EIATTR_FRAME_SIZE
	.align		4
.L_17:
        /*006c*/ 	.byte	0x04, 0x11
        /*006e*/ 	.short	(.L_19 - .L_18)
	.align		4
.L_18:
        /*0070*/ 	.word	index@(_Z11vector_diffPiS_S_i)
        /*0074*/ 	.word	0x00000000


	//----- nvinfo : EIATTR_MIN_STACK_SIZE
	.align		4
.L_19:
        /*0078*/ 	.byte	0x04, 0x12
        /*007a*/ 	.short	(.L_21 - .L_20)
	.align		4
.L_20:
        /*007c*/ 	.word	index@(_Z11vector_diffPiS_S_i)
        /*0080*/ 	.word	0x00000000


	//----- nvinfo : EIATTR_MIN_STACK_SIZE
	.align		4
.L_21:
        /*0084*/ 	.byte	0x04, 0x12
        /*0086*/ 	.short	(.L_23 - .L_22)
	.align		4
.L_22:
        /*0088*/ 	.word	index@(_Z13vector_assignPiS_i)
        /*008c*/ 	.word	0x00000000


	//----- nvinfo : EIATTR_MIN_STACK_SIZE
	.align		4
.L_23:
        /*0090*/ 	.byte	0x04, 0x12
        /*0092*/ 	.short	(.L_25 - .L_24)
	.align		4
.L_24:
        /*0094*/ 	.word	index@(_Z11vector_initPiS_ii)
        /*0098*/ 	.word	0x00000000


	//----- nvinfo : EIATTR_MIN_STACK_SIZE
	.align		4
.L_25:
        /*009c*/ 	.byte	0x04, 0x12
        /*009e*/ 	.short	(.L_27 - .L_26)
	.align		4
.L_26:
        /*00a0*/ 	.word	index@(_Z23ell_min_dot_plus_kerneliiPiS_S_S_)
        /*00a4*/ 	.word	0x00000000


	//----- nvinfo : EIATTR_MIN_STACK_SIZE
	.align		4
.L_27:
        /*00a8*/ 	.byte	0x04, 0x12
        /*00aa*/ 	.short	(.L_29 - .L_28)
	.align		4
.L_28:
        /*00ac*/ 	.word	index@(_Z24spmv_min_dot_plus_kerneliPiS_S_S_S_)
        /*00b0*/ 	.word	0x00000000
.L_29:


//--------------------- .nv.compat                --------------------------
	.section	.nv.compat,"",@"SHT_CUDA_COMPAT_INFO"
	.align	4
        /*0000*/ 	.byte	0x02, 0x09, 0x00, 0x00, 0x02, 0x02, 0x01, 0x00, 0x02, 0x05, 0x05, 0x00, 0x03, 0x07, 0x01, 0x01
        /*0010*/ 	.byte	0x02, 0x03, 0x00, 0x00, 0x02, 0x06, 0x01, 0x00, 0x04, 0x0b, 0x08, 0x00, 0x09, 0x00, 0x00, 0x00
        /*0020*/ 	.byte	0x00, 0x00, 0x00, 0x00


//--------------------- .nv.info._Z11vector_diffPiS_S_i --------------------------
	.section	.nv.info._Z11vector_diffPiS_S_i,"",@"SHT_CUDA_INFO"
	.sectionflags	@""
	.align	4


	//----- nvinfo : EIATTR_CUDA_API_VERSION
	.align		4
        /*0000*/ 	.byte	0x04, 0x37
        /*0002*/ 	.short	(.L_31 - .L_30)
.L_30:
        /*0004*/ 	.word	0x00000082


	//----- nvinfo : EIATTR_KPARAM_INFO
	.align		4
.L_31:
        /*0008*/ 	.byte	0x04, 0x17
        /*000a*/ 	.short	(.L_33 - .L_32)
.L_32:
        /*000c*/ 	.word	0x00000000
        /*0010*/ 	.short	0x0003
        /*0012*/ 	.short	0x0018
        /*0014*/ 	.byte	0x00, 0xf0, 0x11, 0x00


	//----- nvinfo : EIATTR_KPARAM_INFO
	.align		4
.L_33:
        /*0018*/ 	.byte	0x04, 0x17
        /*001a*/ 	.short	(.L_35 - .L_34)
.L_34:
        /*001c*/ 	.word	0x00000000
        /*0020*/ 	.short	0x0002
        /*0022*/ 	.short	0x0010
        /*0024*/ 	.byte	0x00, 0xf0, 0x21, 0x00


	//----- nvinfo : EIATTR_KPARAM_INFO
	.align		4
.L_35:
        /*0028*/ 	.byte	0x04, 0x17
        /*002a*/ 	.short	(.L_37 - .L_36)
.L_36:
        /*002c*/ 	.word	0x00000000
        /*0030*/ 	.short	0x0001
        /*0032*/ 	.short	0x0008
        /*0034*/ 	.byte	0x00, 0xf0, 0x21, 0x00


	//----- nvinfo : EIATTR_KPARAM_INFO
	.align		4
.L_37:
        /*0038*/ 	.byte	0x04, 0x17
        /*003a*/ 	.short	(.L_39 - .L_38)
.L_38:
        /*003c*/ 	.word	0x00000000
        /*0040*/ 	.short	0x0000
        /*0042*/ 	.short	0x0000
        /*0044*/ 	.byte	0x00, 0xf0, 0x21, 0x00


	//----- nvinfo : EIATTR_SPARSE_MMA_MASK
	.align		4
.L_39:
        /*0048*/ 	.byte	0x03, 0x50
        /*004a*/ 	.short	0x0000


	//----- nvinfo : EIATTR_MAXREG_COUNT
	.align		4
        /*004c*/ 	.byte	0x03, 0x1b
        /*004e*/ 	.short	0x00ff


	//----- nvinfo : EIATTR_MERCURY_ISA_VERSION
	.align		4
        /*0050*/ 	.byte	0x03, 0x5f
        /*0052*/ 	.short	0x0101


	//----- nvinfo : EIATTR_VRC_CTA_INIT_COUNT
	.align		4
        /*0054*/ 	.byte	0x02, 0x4a
	.zero		1
	.zero		1


	//----- nvinfo : EIATTR_EXIT_INSTR_OFFSETS
	.align		4
        /*0058*/ 	.byte	0x04, 0x1c
        /*005a*/ 	.short	(.L_41 - .L_40)


	//   ....[0]....
.L_40:
        /*005c*/ 	.word	0x00000070


	//   ....[1]....
        /*0060*/ 	.word	0x00000100


	//   ....[2]....
        /*0064*/ 	.word	0x00000140


	//----- nvinfo : EIATTR_CBANK_PARAM_SIZE
	.align		4
.L_41:
        /*0068*/ 	.byte	0x03, 0x19
        /*006a*/ 	.short	0x001c


	//----- nvinfo : EIATTR_PARAM_CBANK
	.align		4
        /*006c*/ 	.byte	0x04, 0x0a
        /*006e*/ 	.short	(.L_43 - .L_42)
	.align		4
.L_42:
        /*0070*/ 	.word	index@(.nv.constant0._Z11vector_diffPiS_S_i)
        /*0074*/ 	.short	0x0380
        /*0076*/ 	.short	0x001c


	//----- nvinfo : EIATTR_SW_WAR
	.align		4
.L_43:
        /*0078*/ 	.byte	0x04, 0x36
        /*007a*/ 	.short	(.L_45 - .L_44)
.L_44:
        /*007c*/ 	.word	0x00000008
.L_45:


//--------------------- .nv.info._Z13vector_assignPiS_i --------------------------
	.section	.nv.info._Z13vector_assignPiS_i,"",@"SHT_CUDA_INFO"
	.sectionflags	@""
	.align	4


	//----- nvinfo : EIATTR_CUDA_API_VERSION
	.align		4
        /*0000*/ 	.byte	0x04, 0x37
        /*0002*/ 	.short	(.L_47 - .L_46)
.L_46:
        /*0004*/ 	.word	0x00000082


	//----- nvinfo : EIATTR_KPARAM_INFO
	.align		4
.L_47:
        /*0008*/ 	.byte	0x04, 0x17
        /*000a*/ 	.short	(.L_49 - .L_48)
.L_48:
        /*000c*/ 	.word	0x00000000
        /*0010*/ 	.short	0x0002
        /*0012*/ 	.short	0x0010
        /*0014*/ 	.byte	0x00, 0xf0, 0x11, 0x00


	//----- nvinfo : EIATTR_KPARAM_INFO
	.align		4
.L_49:
        /*0018*/ 	.byte	0x04, 0x17
        /*001a*/ 	.short	(.L_51 - .L_50)
.L_50:
        /*001c*/ 	.word	0x00000000
        /*0020*/ 	.short	0x0001
        /*0022*/ 	.short	0x0008
        /*0024*/ 	.byte	0x00, 0xf0, 0x21, 0x00


	//----- nvinfo : EIATTR_KPARAM_INFO
	.align		4
.L_51:
        /*0028*/ 	.byte	0x04, 0x17
        /*002a*/ 	.short	(.L_53 - .L_52)
.L_52:
        /*002c*/ 	.word	0x00000000
        /*0030*/ 	.short	0x0000
        /*0032*/ 	.short	0x0000
        /*0034*/ 	.byte	0x00, 0xf0, 0x21, 0x00


	//----- nvinfo : EIATTR_SPARSE_MMA_MASK
	.align		4
.L_53:
        /*0038*/ 	.byte	0x03, 0x50
        /*003a*/ 	.short	0x0000


	//----- nvinfo : EIATTR_MAXREG_COUNT
	.align		4
        /*003c*/ 	.byte	0x03, 0x1b
        /*003e*/ 	.short	0x00ff


	//----- nvinfo : EIATTR_MERCURY_ISA_VERSION
	.align		4
        /*0040*/ 	.byte	0x03, 0x5f
        /*0042*/ 	.short	0x0101


	//----- nvinfo : EIATTR_VRC_CTA_INIT_COUNT
	.align		4
        /*0044*/ 	.byte	0x02, 0x4a
	.zero		1
	.zero		1


	//----- nvinfo : EIATTR_EXIT_INSTR_OFFSETS
	.align		4
        /*0048*/ 	.byte	0x04, 0x1c
        /*004a*/ 	.short	(.L_55 - .L_54)


	//   ....[0]....
.L_54:
        /*004c*/ 	.word	0x00000070


	//   ....[1]....
        /*0050*/ 	.word	0x000000f0


	//----- nvinfo : EIATTR_CBANK_PARAM_SIZE
	.align		4
.L_55:
        /*0054*/ 	.byte	0x03, 0x19
        /*0056*/ 	.short	0x0014


	//----- nvinfo : EIATTR_PARAM_CBANK
	.align		4
        /*0058*/ 	.byte	0x04, 0x0a
        /*005a*/ 	.short	(.L_57 - .L_56)
	.align		4
.L_56:
        /*005c*/ 	.word	index@(.nv.constant0._Z13vector_assignPiS_i)
        /*0060*/ 	.short	0x0380
        /*0062*/ 	.short	0x0014


	//----- nvinfo : EIATTR_SW_WAR
	.align		4
.L_57:
        /*0064*/ 	.byte	0x04, 0x36
        /*0066*/ 	.short	(.L_59 - .L_58)
.L_58:
        /*0068*/ 	.word	0x00000008
.L_59:


//--------------------- .nv.info._Z11vector_initPiS_ii --------------------------
	.section	.nv.info._Z11vector_initPiS_ii,"",@"SHT_CUDA_INFO"
	.sectionflags	@""
	.align	4


	//----- nvinfo : EIATTR_CUDA_API_VERSION
	.align		4
        /*0000*/ 	.byte	0x04, 0x37
        /*0002*/ 	.short	(.L_61 - .L_60)
.L_60:
        /*0004*/ 	.word	0x00000082


	//----- nvinfo : EIATTR_KPARAM_INFO
	.align		4
.L_61:
        /*0008*/ 	.byte	0x04, 0x17
        /*000a*/ 	.short	(.L_63 - .L_62)
.L_62:
        /*000c*/ 	.word	0x00000000
        /*0010*/ 	.short	0x0003
        /*0012*/ 	.short	0x0014
        /*0014*/ 	.byte	0x00, 0xf0, 0x11, 0x00


	//----- nvinfo : EIATTR_KPARAM_INFO
	.align		4
.L_63:
        /*0018*/ 	.byte	0x04, 0x17
        /*001a*/ 	.short	(.L_65 - .L_64)
.L_64:
        /*001c*/ 	.word	0x00000000
        /*0020*/ 	.short	0x0002
        /*0022*/ 	.short	0x0010
        /*0024*/ 	.byte	0x00, 0xf0, 0x11, 0x00


	//----- nvinfo : EIATTR_KPARAM_INFO
	.align		4
.L_65:
        /*0028*/ 	.byte	0x04, 0x17
        /*002a*/ 	.short	(.L_67 - .L_66)
.L_66:
        /*002c*/ 	.word	0x00000000
        /*0030*/ 	.short	0x0001
        /*0032*/ 	.short	0x0008
        /*0034*/ 	.byte	0x00, 0xf0, 0x21, 0x00


	//----- nvinfo : EIATTR_KPARAM_INFO
	.align		4
.L_67:
        /*0038*/ 	.byte	0x04, 0x17
        /*003a*/ 	.short	(.L_69 - .L_68)
.L_68:
        /*003c*/ 	.word	0x00000000
        /*0040*/ 	.short	0x0000
        /*0042*/ 	.short	0x0000
        /*0044*/ 	.byte	0x00, 0xf0, 0x21, 0x00


	//----- nvinfo : EIATTR_SPARSE_MMA_MASK
	.align		4
.L_69:
        /*0048*/ 	.byte	0x03, 0x50
        /*004a*/ 	.short	0x0000


	//----- nvinfo : EIATTR_MAXREG_COUNT
	.align		4
        /*004c*/ 	.byte	0x03, 0x1b
        /*004e*/ 	.short	0x00ff


	//----- nvinfo : EIATTR_MERCURY_ISA_VERSION
	.align		4
        /*0050*/ 	.byte	0x03, 0x5f
        /*0052*/ 	.short	0x0101


	//----- nvinfo : EIATTR_VRC_CTA_INIT_COUNT
	.align		4
        /*0054*/ 	.byte	0x02, 0x4a
	.zero		1
	.zero		1


	//----- nvinfo : EIATTR_EXIT_INSTR_OFFSETS
	.align		4
        /*0058*/ 	.byte	0x04, 0x1c
        /*005a*/ 	.short	(.L_71 - .L_70)


	//   ....[0]....
.L_70:
        /*005c*/ 	.word	0x00000070


	//   ....[1]....
        /*0060*/ 	.word	0x00000120


	//   ....[2]....
        /*0064*/ 	.word	0x00000170


	//----- nvinfo : EIATTR_CBANK_PARAM_SIZE
	.align		4
.L_71:
        /*0068*/ 	.byte	0x03, 0x19
        /*006a*/ 	.short	0x0018


	//----- nvinfo : EIATTR_PARAM_CBANK
	.align		4
        /*006c*/ 	.byte	0x04, 0x0a
        /*006e*/ 	.short	(.L_73 - .L_72)
	.align		4
.L_72:
        /*0070*/ 	.word	index@(.nv.constant0._Z11vector_initPiS_ii)
        /*0074*/ 	.short	0x0380
        /*0076*/ 	.short	0x0018


	//----- nvinfo : EIATTR_SW_WAR
	.align		4
.L_73:
        /*0078*/ 	.byte	0x04, 0x36
        /*007a*/ 	.short	(.L_75 - .L_74)
.L_74:
        /*007c*/ 	.word	0x00000008
.L_75:


//--------------------- .nv.info._Z23ell_min_dot_plus_kerneliiPiS_S_S_ --------------------------
	.section	.nv.info._Z23ell_min_dot_plus_kerneliiPiS_S_S_,"",@"SHT_CUDA_INFO"
	.sectionflags	@""
	.align	4


	//----- nvinfo : EIATTR_CUDA_API_VERSION
	.align		4
        /*0000*/ 	.byte	0x04, 0x37
        /*0002*/ 	.short	(.L_77 - .L_76)
.L_76:
        /*0004*/ 	.word	0x00000082


	//----- nvinfo : EIATTR_KPARAM_INFO
	.align		4
.L_77:
        /*0008*/ 	.byte	0x04, 0x17
        /*000a*/ 	.short	(.L_79 - .L_78)
.L_78:
        /*000c*/ 	.word	0x00000000
        /*0010*/ 	.short	0x0005
        /*0012*/ 	.short	0x0020
        /*0014*/ 	.byte	0x00, 0xf0, 0x21, 0x00


	//----- nvinfo : EIATTR_KPARAM_INFO
	.align		4
.L_79:
        /*0018*/ 	.byte	0x04, 0x17
        /*001a*/ 	.short	(.L_81 - .L_80)
.L_80:
        /*001c*/ 	.word	0x00000000
        /*0020*/ 	.short	0x0004
        /*0022*/ 	.short	0x0018
        /*0024*/ 	.byte	0x00, 0xf0, 0x21, 0x00


	//----- nvinfo : EIATTR_KPARAM_INFO
	.align		4
.L_81:
        /*0028*/ 	.byte	0x04, 0x17
        /*002a*/ 	.short	(.L_83 - .L_82)
.L_82:
        /*002c*/ 	.word	0x00000000
        /*0030*/ 	.short	0x0003
        /*0032*/ 	.short	0x0010
        /*0034*/ 	.byte	0x00, 0xf0, 0x21, 0x00


	//----- nvinfo : EIATTR_KPARAM_INFO
	.align		4
.L_83:
        /*0038*/ 	.byte	0x04, 0x17
        /*003a*/ 	.short	(.L_85 - .L_84)
.L_84:
        /*003c*/ 	.word	0x00000000
        /*0040*/ 	.short	0x0002
        /*0042*/ 	.short	0x0008
        /*0044*/ 	.byte	0x00, 0xf0, 0x21, 0x00


	//----- nvinfo : EIATTR_KPARAM_INFO
	.align		4
.L_85:
        /*0048*/ 	.byte	0x04, 0x17
        /*004a*/ 	.short	(.L_87 - .L_86)
.L_86:
        /*004c*/ 	.word	0x00000000
        /*0050*/ 	.short	0x0001
        /*0052*/ 	.short	0x0004
        /*0054*/ 	.byte	0x00, 0xf0, 0x11, 0x00


	//----- nvinfo : EIATTR_KPARAM_INFO
	.align		4
.L_87:
        /*0058*/ 	.byte	0x04, 0x17
        /*005a*/ 	.short	(.L_89 - .L_88)
.L_88:
        /*005c*/ 	.word	0x00000000
        /*0060*/ 	.short	0x0000
        /*0062*/ 	.short	0x0000
        /*0064*/ 	.byte	0x00, 0xf0, 0x11, 0x00


	//----- nvinfo : EIATTR_SPARSE_MMA_MASK
	.align		4
.L_89:
        /*0068*/ 	.byte	0x03, 0x50
        /*006a*/ 	.short	0x0000


	//----- nvinfo : EIATTR_MAXREG_COUNT
	.align		4
        /*006c*/ 	.byte	0x03, 0x1b
        /*006e*/ 	.short	0x00ff


	//----- nvinfo : EIATTR_MERCURY_ISA_VERSION
	.align		4
        /*0070*/ 	.byte	0x03, 0x5f
        /*0072*/ 	.short	0x0101


	//----- nvinfo : EIATTR_VRC_CTA_INIT_COUNT
	.align		4
        /*0074*/ 	.byte	0x02, 0x4a
	.zero		1
	.zero		1


	//----- nvinfo : EIATTR_EXIT_INSTR_OFFSETS
	.align		4
        /*0078*/ 	.byte	0x04, 0x1c
        /*007a*/ 	.short	(.L_91 - .L_90)


	//   ....[0]....
.L_90:
        /*007c*/ 	.word	0x00000070


	//   ....[1]....
        /*0080*/ 	.word	0x00001180


	//----- nvinfo : EIATTR_CBANK_PARAM_SIZE
	.align		4
.L_91:
        /*0084*/ 	.byte	0x03, 0x19
        /*0086*/ 	.short	0x0028


	//----- nvinfo : EIATTR_PARAM_CBANK
	.align		4
        /*0088*/ 	.byte	0x04, 0x0a
        /*008a*/ 	.short	(.L_93 - .L_92)
	.align		4
.L_92:
        /*008c*/ 	.word	index@(.nv.constant0._Z23ell_min_dot_plus_kerneliiPiS_S_S_)
        /*0090*/ 	.short	0x0380
        /*0092*/ 	.short	0x0028


	//----- nvinfo : EIATTR_SW_WAR
	.align		4
.L_93:
        /*0094*/ 	.byte	0x04, 0x36
        /*0096*/ 	.short	(.L_95 - .L_94)
.L_94:
        /*0098*/ 	.word	0x00000008
.L_95:


//--------------------- .nv.info._Z24spmv_min_dot_plus_kerneliPiS_S_S_S_ --------------------------
	.section	.nv.info._Z24spmv_min_dot_plus_kerneliPiS_S_S_S_,"",@"SHT_CUDA_INFO"
	.sectionflags	@""
	.align	4


	//----- nvinfo : EIATTR_CUDA_API_VERSION
	.align		4
        /*0000*/ 	.byte	0x04, 0x37
        /*0002*/ 	.short	(.L_97 - .L_96)
.L_96:
        /*0004*/ 	.word	0x00000082


	//----- nvinfo : EIATTR_KPARAM_INFO
	.align		4
.L_97:
        /*0008*/ 	.byte	0x04, 0x17
        /*000a*/ 	.short	(.L_99 - .L_98)
.L_98:
        /*000c*/ 	.word	0x00000000
        /*0010*/ 	.short	0x0005
        /*0012*/ 	.short	0x0028
        /*0014*/ 	.byte	0x00, 0xf0, 0x21, 0x00


	//----- nvinfo : EIATTR_KPARAM_INFO
	.align		4
.L_99:
        /*0018*/ 	.byte	0x04, 0x17
        /*001a*/ 	.short	(.L_101 - .L_100)
.L_100:
        /*001c*/ 	.word	0x00000000
        /*0020*/ 	.short	0x0004
        /*0022*/ 	.short	0x0020
        /*0024*/ 	.byte	0x00, 0xf0, 0x21, 0x00


	//----- nvinfo : EIATTR_KPARAM_INFO
	.align		4
.L_101:
        /*0028*/ 	.byte	0x04, 0x17
        /*002a*/ 	.short	(.L_103 - .L_102)
.L_102:
        /*002c*/ 	.word	0x00000000
        /*0030*/ 	.short	0x0003
        /*0032*/ 	.short	0x0018
        /*0034*/ 	.byte	0x00, 0xf0, 0x21, 0x00


	//----- nvinfo : EIATTR_KPARAM_INFO
	.align		4
.L_103:
        /*0038*/ 	.byte	0x04, 0x17
        /*003a*/ 	.short	(.L_105 - .L_104)
.L_104:
        /*003c*/ 	.word	0x00000000
        /*0040*/ 	.short	0x0002
        /*0042*/ 	.short	0x0010
        /*0044*/ 	.byte	0x00, 0xf0, 0x21, 0x00


	//----- nvinfo : EIATTR_KPARAM_INFO
	.align		4
.L_105:
        /*0048*/ 	.byte	0x04, 0x17
        /*004a*/ 	.short	(.L_107 - .L_106)
.L_106:
        /*004c*/ 	.word	0x00000000
        /*0050*/ 	.short	0x0001
        /*0052*/ 	.short	0x0008
        /*0054*/ 	.byte	0x00, 0xf0, 0x21, 0x00


	//----- nvinfo : EIATTR_KPARAM_INFO
	.align		4
.L_107:
        /*0058*/ 	.byte	0x04, 0x17
        /*005a*/ 	.short	(.L_109 - .L_108)
.L_108:
        /*005c*/ 	.word	0x00000000
        /*0060*/ 	.short	0x0000
        /*0062*/ 	.short	0x0000
        /*0064*/ 	.byte	0x00, 0xf0, 0x11, 0x00


	//----- nvinfo : EIATTR_SPARSE_MMA_MASK
	.align		4
.L_109:
        /*0068*/ 	.byte	0x03, 0x50
        /*006a*/ 	.short	0x0000


	//----- nvinfo : EIATTR_MAXREG_COUNT
	.align		4
        /*006c*/ 	.byte	0x03, 0x1b
        /*006e*/ 	.short	0x00ff


	//----- nvinfo : EIATTR_MERCURY_ISA_VERSION
	.align		4
        /*0070*/ 	.byte	0x03, 0x5f
        /*0072*/ 	.short	0x0101


	//----- nvinfo : EIATTR_VRC_CTA_INIT_COUNT
	.align		4
        /*0074*/ 	.byte	0x02, 0x4a
	.zero		1
	.zero		1


	//----- nvinfo : EIATTR_EXIT_INSTR_OFFSETS
	.align		4
        /*0078*/ 	.byte	0x04, 0x1c
        /*007a*/ 	.short	(.L_111 - .L_110)


	//   ....[0]....
.L_110:
        /*007c*/ 	.word	0x00000070


	//   ....[1]....
        /*0080*/ 	.word	0x00000f90


	//----- nvinfo : EIATTR_CRS_STACK_SIZE
	.align		4
.L_111:
        /*0084*/ 	.byte	0x04, 0x1e
        /*0086*/ 	.short	(.L_113 - .L_112)
.L_112:
        /*0088*/ 	.word	0x00000000


	//----- nvinfo : EIATTR_CBANK_PARAM_SIZE
	.align		4
.L_113:
        /*008c*/ 	.byte	0x03, 0x19
        /*008e*/ 	.short	0x0030


	//----- nvinfo : EIATTR_PARAM_CBANK
	.align		4
        /*0090*/ 	.byte	0x04, 0x0a
        /*0092*/ 	.short	(.L_115 - .L_114)
	.align		4
.L_114:
        /*0094*/ 	.word	index@(.nv.constant0._Z24spmv_min_dot_plus_kerneliPiS_S_S_S_)
        /*0098*/ 	.short	0x0380
        /*009a*/ 	.short	0x0030


	//----- nvinfo : EIATTR_SW_WAR
	.align		4
.L_115:
        /*009c*/ 	.byte	0x04, 0x36
        /*009e*/ 	.short	(.L_117 - .L_116)
.L_116:
        /*00a0*/ 	.word	0x00000008
.L_117:


//--------------------- .nv.callgraph             --------------------------
	.section	.nv.callgraph,"",@"SHT_CUDA_CALLGRAPH"
	.align	4
	.sectionentsize	8
	.align		4
        /*0000*/ 	.word	0x00000000
	.align		4
        /*0004*/ 	.word	0xffffffff
	.align		4
        /*0008*/ 	.word	0x00000000
	.align		4
        /*000c*/ 	.word	0xfffffffe
	.align		4
        /*0010*/ 	.word	0x00000000
	.align		4
        /*0014*/ 	.word	0xfffffffd
	.align		4
        /*0018*/ 	.word	0x00000000
	.align		4
        /*001c*/ 	.word	0xfffffffc


//--------------------- .text._Z11vector_diffPiS_S_i --------------------------
	.section	.text._Z11vector_diffPiS_S_i,"ax",@progbits
	.align	128
        .global         _Z11vector_diffPiS_S_i
        .type           _Z11vector_diffPiS_S_i,@function
        .size           _Z11vector_diffPiS_S_i,(.L_x_26 - _Z11vector_diffPiS_S_i)
        .other          _Z11vector_diffPiS_S_i,@"STO_CUDA_ENTRY STV_DEFAULT"
_Z11vector_diffPiS_S_i:
.text._Z11vector_diffPiS_S_i:
[----:B------:R-:W-:Y:S01]  /*0000*/  LDC R1, c[0x0][0x37c] ;  /* 0x0000df00ff017b82 */ /* 0x000fe20000000800 */
[----:B------:R-:W0:Y:S07]  /*0010*/  S2R R0, SR_TID.X ;  /* 0x0000000000007919 */ /* 0x000e2e0000002100 */
[----:B------:R-:W0:Y:S01]  /*0020*/  S2UR UR4, SR_CTAID.X ;  /* 0x00000000000479c3 */ /* 0x000e220000002500 */
[----:B------:R-:W1:Y:S07]  /*0030*/  LDCU UR5, c[0x0][0x398] ;  /* 0x00007300ff0577ac */ /* 0x000e6e0008000800 */
[----:B------:R-:W0:Y:S02]  /*0040*/  LDC R7, c[0x0][0x360] ;  /* 0x0000d800ff077b82 */ /* 0x000e240000000800 */
[----:B0-----:R-:W-:-:S05]  /*0050*/  IMAD R7, R7, UR4, R0 ;  /* 0x0000000407077c24 */ /* 0x001fca000f8e0200 */
[----:B-1----:R-:W-:-:S13]  /*0060*/  ISETP.GE.AND P0, PT, R7, UR5, PT ;  /* 0x0000000507007c0c */ /* 0x002fda000bf06270 */
[----:B------:R-:W-:Y:S05]  /*0070*/  @P0 EXIT ;  /* 0x000000000000094d */ /* 0x000fea0003800000 */
[----:B------:R-:W0:Y:S01]  /*0080*/  LDC.64 R2, c[0x0][0x388] ;  /* 0x0000e200ff027b82 */ /* 0x000e220000000a00 */
[----:B------:R-:W1:Y:S07]  /*0090*/  LDCU.64 UR4, c[0x0][0x358] ;  /* 0x00006b00ff0477ac */ /* 0x000e6e0008000a00 */
[----:B------:R-:W2:Y:S01]  /*00a0*/  LDC.64 R4, c[0x0][0x380] ;  /* 0x0000e000ff047b82 */ /* 0x000ea20000000a00 */
[----:B0-----:R-:W-:-:S06]  /*00b0*/  IMAD.WIDE R2, R7, 0x4, R2 ;  /* 0x0000000407027825 */ /* 0x001fcc00078e0202 */
[----:B-1----:R-:W3:Y:S01]  /*00c0*/  LDG.E R3, desc[UR4][R2.64] ;  /* 0x0000000402037981 */ /* 0x002ee2000c1e1900 */
[----:B--2---:R-:W-:-:S06]  /*00d0*/  IMAD.WIDE R4, R7, 0x4, R4 ;  /* 0x0000000407047825 */ /* 0x004fcc00078e0204 */
[----:B------:R-:W3:Y:S02]  /*00e0*/  LDG.E R4, desc[UR4][R4.64] ;  /* 0x0000000404047981 */ /* 0x000ee4000c1e1900 */
[----:B---3--:R-:W-:-:S13]  /*00f0*/  ISETP.NE.AND P0, PT, R3, R4, PT ;  /* 0x000000040300720c */ /* 0x008fda0003f05270 */
[----:B------:R-:W-:Y:S05]  /*0100*/  @!P0 EXIT ;  /* 0x000000000000894d */ /* 0x000fea0003800000 */
[----:B------:R-:W0:Y:S01]  /*0110*/  LDC.64 R2, c[0x0][0x390] ;  /* 0x0000e400ff027b82 */ /* 0x000e220000000a00 */
[----:B------:R-:W-:-:S05]  /*0120*/  HFMA2 R5, -RZ, RZ, 0, 5.9604644775390625e-08 ;  /* 0x00000001ff057431 */ /* 0x000fca00000001ff */
[----:B0-----:R-:W-:Y:S01]  /*0130*/  STG.E desc[UR4][R2.64], R5 ;  /* 0x0000000502007986 */ /* 0x001fe2000c101904 */
[----:B------:R-:W-:Y:S05]  /*0140*/  EXIT ;  /* 0x000000000000794d */ /* 0x000fea0003800000 */
.L_x_0:
[----:B------:R-:W-:-:S00]  /*0150*/  BRA `(.L_x_0) ;  /* 0xfffffffc00fc7947 */ /* 0x000fc0000383ffff */
[----:B------:R-:W-:-:S00]  /*0160*/  NOP ;  /* 0x0000000000007918 */ /* 0x000fc00000000000 */
        /* <DEDUP_REMOVED lines=9> */
.L_x_26:


//--------------------- .text._Z13vector_assignPiS_i --------------------------
	.section	.text._Z13vector_assignPiS_i,"ax",@progbits
	.align	128
        .global         _Z13vector_assignPiS_i
        .type           _Z13vector_assignPiS_i,@function
        .size           _Z13vector_assignPiS_i,(.L_x_27 - _Z13vector_assignPiS_i)
        .other          _Z13vector_assignPiS_i,@"STO_CUDA_ENTRY STV_DEFAULT"
_Z13vector_assignPiS_i:
.text._Z13vector_assignPiS_i:
[----:B------:R-:W-:Y:S01]  /*0000*/  LDC R1, c[0x0][0x37c] ;  /* 0x0000df00ff017b82 */ /* 0x000fe20000000800 */
[----:B------:R-:W0:Y:S01]  /*0010*/  S2R R7, SR_CTAID.X ;  /* 0x0000000000077919 */ /* 0x000e220000002500 */
[----:B------:R-:W0:Y:S01]  /*0020*/  LDCU UR4, c[0x0][0x360] ;  /* 0x00006c00ff0477ac */ /* 0x000e220008000800 */
[----:B------:R-:W0:Y:S01]  /*0030*/  S2R R0, SR_TID.X ;  /* 0x0000000000007919 */ /* 0x000e220000002100 */
[----:B------:R-:W1:Y:S01]  /*0040*/  LDCU UR5, c[0x0][0x390] ;  /* 0x00007200ff0577ac */ /* 0x000e620008000800 */
        /* <DEDUP_REMOVED lines=8> */
[----:B--2---:R-:W-:-:S05]  /*00d0*/  IMAD.WIDE R4, R7, 0x4, R4 ;  /* 0x0000000407047825 */ /* 0x004fca00078e0204 */
[----:B---3--:R-:W-:Y:S01]  /*00e0*/  STG.E desc[UR4][R4.64], R3 ;  /* 0x0000000304007986 */ /* 0x008fe2000c101904 */
[----:B------:R-:W-:Y:S05]  /*00f0*/  EXIT ;  /* 0x000000000000794d */ /* 0x000fea0003800000 */
.L_x_1:
        /* <DEDUP_REMOVED lines=16> */
.L_x_27:


//--------------------- .text._Z11vector_initPiS_ii --------------------------
	.section	.text._Z11vector_initPiS_ii,"ax",@progbits
	.align	128
        .global         _Z11vector_initPiS_ii
        .type           _Z11vector_initPiS_ii,@function
        .size           _Z11vector_initPiS_ii,(.L_x_28 - _Z11vector_initPiS_ii)
        .other          _Z11vector_initPiS_ii,@"STO_CUDA_ENTRY STV_DEFAULT"
_Z11vector_initPiS_ii:
.text._Z11vector_initPiS_ii:
        /* <DEDUP_REMOVED lines=8> */
[----:B------:R-:W0:Y:S01]  /*0080*/  LDC R0, c[0x0][0x390] ;  /* 0x0000e400ff007b82 */ /* 0x000e220000000800 */
[----:B------:R-:W1:Y:S07]  /*0090*/  LDCU.64 UR4, c[0x0][0x358] ;  /* 0x00006b00ff0477ac */ /* 0x000e6e0008000a00 */
[----:B------:R-:W2:Y:S01]  /*00a0*/  LDC.64 R2, c[0x0][0x380] ;  /* 0x0000e000ff027b82 */ /* 0x000ea20000000a00 */
[C---:B0-----:R-:W-:Y:S01]  /*00b0*/  ISETP.NE.AND P0, PT, R7.reuse, R0, PT ;  /* 0x000000000700720c */ /* 0x041fe20003f05270 */
[----:B--2---:R-:W-:-:S12]  /*00c0*/  IMAD.WIDE R2, R7, 0x4, R2 ;  /* 0x0000000407027825 */ /* 0x004fd800078e0202 */
[----:B------:R-:W0:Y:S01]  /*00d0*/  @P0 LDC.64 R4, c[0x0][0x388] ;  /* 0x0000e200ff040b82 */ /* 0x000e220000000a00 */
[----:B------:R-:W-:-:S05]  /*00e0*/  @P0 MOV R9, 0x5f5e0ff ;  /* 0x05f5e0ff00090802 */ /* 0x000fca0000000f00 */
[----:B-1----:R1:W-:Y:S01]  /*00f0*/  @P0 STG.E desc[UR4][R2.64], R9 ;  /* 0x0000000902000986 */ /* 0x0023e2000c101904 */
[----:B0-----:R-:W-:-:S05]  /*0100*/  @P0 IMAD.WIDE R4, R7, 0x4, R4 ;  /* 0x0000000407040825 */ /* 0x001fca00078e0204 */
[----:B------:R1:W-:Y:S01]  /*0110*/  @P0 STG.E desc[UR4][R4.64], R9 ;  /* 0x0000000904000986 */ /* 0x0003e2000c101904 */
[----:B------:R-:W-:Y:S05]  /*0120*/  @P0 EXIT ;  /* 0x000000000000094d */ /* 0x000fea0003800000 */
[----:B-1----:R-:W0:Y:S01]  /*0130*/  LDC.64 R4, c[0x0][0x388] ;  /* 0x0000e200ff047b82 */ /* 0x002e220000000a00 */
[----:B------:R-:W-:Y:S01]  /*0140*/  STG.E desc[UR4][R2.64], RZ ;  /* 0x000000ff02007986 */ /* 0x000fe2000c101904 */
[----:B0-----:R-:W-:-:S05]  /*0150*/  IMAD.WIDE R4, R0, 0x4, R4 ;  /* 0x0000000400047825 */ /* 0x001fca00078e0204 */
[----:B------:R-:W-:Y:S01]  /*0160*/  STG.E desc[UR4][R4.64], RZ ;  /* 0x000000ff04007986 */ /* 0x000fe2000c101904 */
[----:B------:R-:W-:Y:S05]  /*0170*/  EXIT ;  /* 0x000000000000794d */ /* 0x000fea0003800000 */
.L_x_2:
        /* <DEDUP_REMOVED lines=16> */
.L_x_28:


//--------------------- .text._Z23ell_min_dot_plus_kerneliiPiS_S_S_ --------------------------
	.section	.text._Z23ell_min_dot_plus_kerneliiPiS_S_S_,"ax",@progbits
	.align	128
        .global         _Z23ell_min_dot_plus_kerneliiPiS_S_S_
        .type           _Z23ell_min_dot_plus_kerneliiPiS_S_S_,@function
        .size           _Z23ell_min_dot_plus_kerneliiPiS_S_S_,(.L_x_29 - _Z23ell_min_dot_plus_kerneliiPiS_S_S_)
        .other          _Z23ell_min_dot_plus_kerneliiPiS_S_S_,@"STO_CUDA_ENTRY STV_DEFAULT"
_Z23ell_min_dot_plus_kerneliiPiS_S_S_:
.text._Z23ell_min_dot_plus_kerneliiPiS_S_S_:
[----:B------:R-:W-:Y:S01]  /*0000*/  LDC R1, c[0x0][0x37c] ;  /* 0x0000df00ff017b82 */ /* 0x000fe20000000800 */
[----:B------:R-:W0:Y:S07]  /*0010*/  S2R R2, SR_TID.X ;  /* 0x0000000000027919 */ /* 0x000e2e0000002100 */
[----:B------:R-:W0:Y:S08]  /*0020*/  S2UR UR4, SR_CTAID.X ;  /* 0x00000000000479c3 */ /* 0x000e300000002500 */
[----:B------:R-:W0:Y:S08]  /*0030*/  LDC R7, c[0x0][0x360] ;  /* 0x0000d800ff077b82 */ /* 0x000e300000000800 */
[----:B------:R-:W1:Y:S01]  /*0040*/  LDC R0, c[0x0][0x380] ;  /* 0x0000e000ff007b82 */ /* 0x000e620000000800 */
[----:B0-----:R-:W-:-:S05]  /*0050*/  IMAD R7, R7, UR4, R2 ;  /* 0x0000000407077c24 */ /* 0x001fca000f8e0202 */
[----:B-1----:R-:W-:-:S13]  /*0060*/  ISETP.GE.AND P0, PT, R7, R0, PT ;  /* 0x000000000700720c */ /* 0x002fda0003f06270 */
[----:B------:R-:W-:Y:S05]  /*0070*/  @P0 EXIT ;  /* 0x000000000000094d */ /* 0x000fea0003800000 */
[----:B------:R-:W0:Y:S01]  /*0080*/  LDC R2, c[0x0][0x384] ;  /* 0x0000e100ff027b82 */ /* 0x000e220000000800 */
[----:B------:R-:W1:Y:S07]  /*0090*/  LDCU.64 UR4, c[0x0][0x358] ;  /* 0x00006b00ff0477ac */ /* 0x000e6e0008000a00 */
[----:B------:R-:W2:Y:S01]  /*00a0*/  LDC.64 R12, c[0x0][0x398] ;  /* 0x0000e600ff0c7b82 */ /* 0x000ea20000000a00 */
[----:B------:R-:W-:Y:S02]  /*00b0*/  MOV R3, R7 ;  /* 0x0000000700037202 */ /* 0x000fe40000000f00 */
[----:B0-----:R-:W-:Y:S01]  /*00c0*/  ISETP.GE.AND P0, PT, R2, 0x1, PT ;  /* 0x000000010200780c */ /* 0x001fe20003f06270 */
[----:B--2---:R-:W-:-:S06]  /*00d0*/  IMAD.WIDE R4, R7, 0x4, R12 ;  /* 0x0000000407047825 */ /* 0x004fcc00078e020c */
[----:B-1----:R0:W5:Y:S06]  /*00e0*/  LDG.E R4, desc[UR4][R4.64] ;  /* 0x0000000404047981 */ /* 0x00216c000c1e1900 */
[----:B------:R-:W-:Y:S05]  /*00f0*/  @!P0 BRA `(.L_x_3) ;  /* 0x0000001000108947 */ /* 0x000fea0003800000 */
[----:B------:R-:W-:Y:S01]  /*0100*/  LOP3.LUT P0, R6, R2, 0x3, RZ, 0xc0, !PT ;  /* 0x0000000302067812 */ /* 0x000fe2000780c0ff */
[----:B0-----:R-:W-:-:S12]  /*0110*/  HFMA2 R5, -RZ, RZ, 0, 0 ;  /* 0x00000000ff057431 */ /* 0x001fd800000001ff */
[----:B------:R-:W-:Y:S05]  /*0120*/  @!P0 BRA `(.L_x_4) ;  /* 0x0000000000988947 */ /* 0x000fea0003800000 */
[----:B------:R-:W-:-:S13]  /*0130*/  ISETP.NE.AND P0, PT, R6, 0x1, PT ;  /* 0x000000010600780c */ /* 0x000fda0003f05270 */
[----:B------:R-:W-:Y:S05]  /*0140*/  @!P0 BRA `(.L_x_5) ;  /* 0x0000000000588947 */ /* 0x000fea0003800000 */
[----:B------:R-:W0:Y:S01]  /*0150*/  LDC.64 R18, c[0x0][0x388] ;  /* 0x0000e200ff127b82 */ /* 0x000e220000000a00 */
[----:B------:R-:W-:-:S07]  /*0160*/  ISETP.NE.AND P0, PT, R6, 0x2, PT ;  /* 0x000000020600780c */ /* 0x000fce0003f05270 */
[----:B------:R-:W1:Y:S06]  /*0170*/  LDC.64 R10, c[0x0][0x390] ;  /* 0x0000e400ff0a7b82 */ /* 0x000e6c0000000a00 */
[----:B0-----:R-:W-:-:S06]  /*0180*/  @P0 IMAD.WIDE R14, R7, 0x4, R18 ;  /* 0x00000004070e0825 */ /* 0x001fcc00078e0212 */
[----:B------:R-:W2:Y:S01]  /*0190*/  @P0 LDG.E R15, desc[UR4][R14.64] ;  /* 0x000000040e0f0981 */ /* 0x000ea2000c1e1900 */
[C---:B-1----:R-:W-:Y:S01]  /*01a0*/  @P0 IMAD.WIDE R8, R7.reuse, 0x4, R10 ;  /* 0x0000000407080825 */ /* 0x042fe200078e020a */
[----:B------:R-:W-:-:S05]  /*01b0*/  @P0 IADD3 R7, PT, PT, R7, R0, RZ ;  /* 0x0000000007070210 */ /* 0x000fca0007ffe0ff */
[C---:B------:R-:W-:Y:S01]  /*01c0*/  IMAD.WIDE R18, R7.reuse, 0x4, R18 ;  /* 0x0000000407127825 */ /* 0x040fe200078e0212 */
[----:B------:R-:W3:Y:S05]  /*01d0*/  @P0 LDG.E R8, desc[UR4][R8.64] ;  /* 0x0000000408080981 */ /* 0x000eea000c1e1900 */
[----:B------:R-:W4:Y:S01]  /*01e0*/  LDG.E R19, desc[UR4][R18.64] ;  /* 0x0000000412137981 */ /* 0x000f22000c1e1900 */
[----:B------:R-:W-:-:S06]  /*01f0*/  IMAD.WIDE R10, R7, 0x4, R10 ;  /* 0x00000004070a7825 */ /* 0x000fcc00078e020a */
[----:B------:R-:W3:Y:S01]  /*0200*/  LDG.E R10, desc[UR4][R10.64] ;  /* 0x000000040a0a7981 */ /* 0x000ee2000c1e1900 */
[----:B--2---:R-:W-:-:S06]  /*0210*/  @P0 IMAD.WIDE R16, R15, 0x4, R12 ;  /* 0x000000040f100825 */ /* 0x004fcc00078e020c */
[----:B------:R-:W3:Y:S01]  /*0220*/  @P0 LDG.E R17, desc[UR4][R16.64] ;  /* 0x0000000410110981 */ /* 0x000ee2000c1e1900 */
[----:B----4-:R-:W-:-:S06]  /*0230*/  IMAD.WIDE R20, R19, 0x4, R12 ;  /* 0x0000000413147825 */ /* 0x010fcc00078e020c */
[----:B------:R-:W2:Y:S01]  /*0240*/  LDG.E R21, desc[UR4][R20.64] ;  /* 0x0000000414157981 */ /* 0x000ea2000c1e1900 */
[----:B------:R-:W-:Y:S02]  /*0250*/  MOV R5, 0x1 ;  /* 0x0000000100057802 */ /* 0x000fe40000000f00 */
[----:B------:R-:W-:Y:S02]  /*0260*/  @P0 MOV R5, 0x2 ;  /* 0x0000000200050802 */ /* 0x000fe40000000f00 */
[----:B------:R-:W-:Y:S02]  /*0270*/  IADD3 R7, PT, PT, R7, R0, RZ ;  /* 0x0000000007077210 */ /* 0x000fe40007ffe0ff */
[----:B---3-5:R-:W-:-:S04]  /*0280*/  @P0 VIADDMNMX R4, R17, R8, R4, PT ;  /* 0x0000000811040246 */ /* 0x028fc80003800104 */
[----:B--2---:R-:W-:Y:S01]  /*0290*/  VIADDMNMX R4, R21, R10, R4, PT ;  /* 0x0000000a15047246 */ /* 0x004fe20003800104 */
[----:B------:R-:W-:Y:S06]  /*02a0*/  BRA `(.L_x_6) ;  /* 0x0000000000047947 */ /* 0x000fec0003800000 */
.L_x_5:
[----:B------:R-:W-:-:S07]  /*02b0*/  HFMA2 R5, -RZ, RZ, 0, 0 ;  /* 0x00000000ff057431 */ /* 0x000fce00000001ff */
.L_x_6:
[----:B------:R-:W0:Y:S02]  /*02c0*/  LDC.64 R8, c[0x0][0x388] ;  /* 0x0000e200ff087b82 */ /* 0x000e240000000a00 */
[----:B0-----:R-:W-:-:S06]  /*02d0*/  IMAD.WIDE R10, R7, 0x4, R8 ;  /* 0x00000004070a7825 */ /* 0x001fcc00078e0208 */
[----:B------:R-:W0:Y:S01]  /*02e0*/  LDC.64 R8, c[0x0][0x390] ;  /* 0x0000e400ff087b82 */ /* 0x000e220000000a00 */
[----:B------:R-:W2:Y:S01]  /*02f0*/  LDG.E R11, desc[UR4][R10.64] ;  /* 0x000000040a0b7981 */ /* 0x000ea2000c1e1900 */
[----:B0-----:R-:W-:-:S06]  /*0300*/  IMAD.WIDE R8, R7, 0x4, R8 ;  /* 0x0000000407087825 */ /* 0x001fcc00078e0208 */
[----:B------:R-:W3:Y:S01]  /*0310*/  LDG.E R8, desc[UR4][R8.64] ;  /* 0x0000000408087981 */ /* 0x000ee2000c1e1900 */
[----:B--2---:R-:W-:-:S06]  /*0320*/  IMAD.WIDE R14, R11, 0x4, R12 ;  /* 0x000000040b0e7825 */ /* 0x004fcc00078e020c */
[----:B------:R-:W3:Y:S01]  /*0330*/  LDG.E R15, desc[UR4][R14.64] ;  /* 0x000000040e0f7981 */ /* 0x000ee2000c1e1900 */
[----:B------:R-:W-:Y:S02]  /*0340*/  IADD3 R5, PT, PT, R5, 0x1, RZ ;  /* 0x0000000105057810 */ /* 0x000fe40007ffe0ff */
[----:B------:R-:W-:Y:S02]  /*0350*/  IADD3 R7, PT, PT, R7, R0, RZ ;  /* 0x0000000007077210 */ /* 0x000fe40007ffe0ff */
[----:B---3-5:R-:W-:-:S04]  /*0360*/  VIADDMNMX R4, R15, R8, R4, PT ;  /* 0x000000080f047246 */ /* 0x028fc80003800104 */
[----:B------:R-:W-:Y:S01]  /*0370*/  MOV R29, R4 ;  /* 0x00000004001d7202 */ /* 0x000fe20000000f00 */
[----:B------:R-:W-:Y:S06]  /*0380*/  BRA `(.L_x_7) ;  /* 0x0000000000047947 */ /* 0x000fec0003800000 */
.L_x_4:
[----:B------:R-:W-:-:S07]  /*0390*/  MOV R29, RZ ;  /* 0x000000ff001d7202 */ /* 0x000fce0000000f00 */
.L_x_7:
[----:B------:R-:W-:-:S13]  /*03a0*/  ISETP.GE.U32.AND P0, PT, R2, 0x4, PT ;  /* 0x000000040200780c */ /* 0x000fda0003f06070 */
[----:B------:R-:W-:Y:S05]  /*03b0*/  @!P0 BRA `(.L_x_8) ;  /* 0x0000000c00648947 */ /* 0x000fea0003800000 */
[----:B------:R-:W0:Y:S01]  /*03c0*/  LDC.64 R26, c[0x0][0x390] ;  /* 0x0000e400ff1a7b82 */ /* 0x000e220000000a00 */
[----:B------:R-:W-:Y:S02]  /*03d0*/  IADD3 R6, PT, PT, -R5, R2, RZ ;  /* 0x0000000205067210 */ /* 0x000fe40007ffe1ff */
[----:B-----5:R-:W-:Y:S02]  /*03e0*/  MOV R29, R4 ;  /* 0x00000004001d7202 */ /* 0x020fe40000000f00 */
[----:B------:R-:W-:Y:S02]  /*03f0*/  ISETP.GT.AND P1, PT, R6, 0xc, PT ;  /* 0x0000000c0600780c */ /* 0x000fe40003f24270 */
[----:B------:R-:W-:Y:S01]  /*0400*/  PLOP3.LUT P0, PT, PT, PT, PT, 0x80, 0x8 ;  /* 0x000000000008781c */ /* 0x000fe20003f0f070 */
[----:B------:R-:W1:Y:S01]  /*0410*/  LDC.64 R14, c[0x0][0x388] ;  /* 0x0000e200ff0e7b82 */ /* 0x000e620000000a00 */
[----:B0-----:R-:W-:-:S04]  /*0420*/  IMAD.WIDE R26, R7, 0x4, R26 ;  /* 0x00000004071a7825 */ /* 0x001fc800078e021a */
[----:B-1----:R-:W-:-:S05]  /*0430*/  IMAD.WIDE R14, R7, 0x4, R14 ;  /* 0x00000004070e7825 */ /* 0x002fca00078e020e */
[----:B------:R-:W-:Y:S05]  /*0440*/  @!P1 BRA `(.L_x_9) ;  /* 0x0000000400d49947 */ /* 0x000fea0003800000 */
[----:B------:R-:W-:Y:S02]  /*0450*/  PLOP3.LUT P0, PT, PT, PT, PT, 0x8, 0x80 ;  /* 0x000000000080781c */ /* 0x000fe40003f0e170 */
[----:B------:R-:W-:-:S11]  /*0460*/  IADD3 R4, PT, PT, R2, -0xc, RZ ;  /* 0xfffffff402047810 */ /* 0x000fd60007ffe0ff */
.L_x_10:
[----:B------:R-:W2:Y:S01]  /*0470*/  LDG.E R17, desc[UR4][R14.64] ;  /* 0x000000040e117981 */ /* 0x000ea2000c1e1900 */
[----:B------:R-:W-:-:S03]  /*0480*/  IMAD.WIDE R22, R0, 0x4, R14 ;  /* 0x0000000400167825 */ /* 0x000fc600078e020e */
[----:B------:R-:W3:Y:S01]  /*0490*/  LDG.E R11, desc[UR4][R26.64] ;  /* 0x000000041a0b7981 */ /* 0x000ee2000c1e1900 */
[----:B------:R-:W-:-:S03]  /*04a0*/  IMAD.WIDE R8, R0, 0x4, R22 ;  /* 0x0000000400087825 */ /* 0x000fc600078e0216 */
[----:B------:R-:W4:Y:S01]  /*04b0*/  LDG.E R23, desc[UR4][R22.64] ;  /* 0x0000000416177981 */ /* 0x000f22000c1e1900 */
[----:B------:R-:W-:-:S03]  /*04c0*/  IMAD.WIDE R24, R0, 0x4, R8 ;  /* 0x0000000400187825 */ /* 0x000fc600078e0208 */
[----:B------:R-:W5:Y:S01]  /*04d0*/  LDG.E R9, desc[UR4][R8.64] ;  /* 0x0000000408097981 */ /* 0x000f62000c1e1900 */
[----:B------:R-:W-:-:S03]  /*04e0*/  IMAD.WIDE R18, R0, 0x4, R24 ;  /* 0x0000000400127825 */ /* 0x000fc600078e0218 */
[----:B------:R-:W3:Y:S04]  /*04f0*/  LDG.E R21, desc[UR4][R24.64] ;  /* 0x0000000418157981 */ /* 0x000ee8000c1e1900 */
[----:B------:R0:W3:Y:S02]  /*0500*/  LDG.E R7, desc[UR4][R18.64] ;  /* 0x0000000412077981 */ /* 0x0000e4000c1e1900 */
[----:B0-----:R-:W-:-:S04]  /*0510*/  IMAD.WIDE R18, R0, 0x4, R18 ;  /* 0x0000000400127825 */ /* 0x001fc800078e0212 */
[----:B--2---:R-:W-:-:S06]  /*0520*/  IMAD.WIDE R16, R17, 0x4, R12 ;  /* 0x0000000411107825 */ /* 0x004fcc00078e020c */
[----:B------:R-:W2:Y:S04]  /*0530*/  LDG.E R16, desc[UR4][R16.64] ;  /* 0x0000000410107981 */ /* 0x000ea8000c1e1900 */
[----:B------:R-:W2:Y:S01]  /*0540*/  LDG.E R17, desc[UR4][R18.64] ;  /* 0x0000000412117981 */ /* 0x000ea2000c1e1900 */
[----:B----4-:R-:W-:-:S04]  /*0550*/  IMAD.WIDE R14, R23, 0x4, R12 ;  /* 0x00000004170e7825 */ /* 0x010fc800078e020c */
[C---:B------:R-:W-:Y:S01]  /*0560*/  IMAD.WIDE R26, R0.reuse, 0x4, R26 ;  /* 0x00000004001a7825 */ /* 0x040fe200078e021a */
[----:B------:R0:W4:Y:S03]  /*0570*/  LDG.E R28, desc[UR4][R14.64] ;  /* 0x000000040e1c7981 */ /* 0x000126000c1e1900 */
[----:B-----5:R-:W-:Y:S01]  /*0580*/  IMAD.WIDE R8, R9, 0x4, R12 ;  /* 0x0000000409087825 */ /* 0x020fe200078e020c */
[----:B------:R-:W4:Y:S03]  /*0590*/  LDG.E R24, desc[UR4][R26.64] ;  /* 0x000000041a187981 */ /* 0x000f26000c1e1900 */
[C---:B------:R-:W-:Y:S02]  /*05a0*/  IMAD.WIDE R22, R0.reuse, 0x4, R18 ;  /* 0x0000000400167825 */ /* 0x040fe400078e0212 */
[----:B------:R-:W5:Y:S02]  /*05b0*/  LDG.E R8, desc[UR4][R8.64] ;  /* 0x0000000408087981 */ /* 0x000f64000c1e1900 */
[----:B0-----:R-:W-:-:S02]  /*05c0*/  IMAD.WIDE R14, R0, 0x4, R26 ;  /* 0x00000004000e7825 */ /* 0x001fc400078e021a */
[----:B------:R0:W5:Y:S02]  /*05d0*/  LDG.E R25, desc[UR4][R22.64] ;  /* 0x0000000416197981 */ /* 0x000164000c1e1900 */
[C---:B------:R-:W-:Y:S02]  /*05e0*/  IMAD.WIDE R18, R0.reuse, 0x4, R22 ;  /* 0x0000000400127825 */ /* 0x040fe400078e0216 */
[----:B------:R1:W5:Y:S02]  /*05f0*/  LDG.E R9, desc[UR4][R14.64] ;  /* 0x000000040e097981 */ /* 0x000364000c1e1900 */
[----:B---3--:R-:W-:Y:S02]  /*0600*/  IMAD.WIDE R20, R21, 0x4, R12 ;  /* 0x0000000415147825 */ /* 0x008fe400078e020c */
[----:B------:R3:W5:Y:S02]  /*0610*/  LDG.E R6, desc[UR4][R18.64] ;  /* 0x0000000412067981 */ /* 0x000764000c1e1900 */
[----:B0-----:R-:W-:-:S02]  /*0620*/  IMAD.WIDE R22, R0, 0x4, R14 ;  /* 0x0000000400167825 */ /* 0x001fc400078e020e */
[----:B------:R-:W5:Y:S02]  /*0630*/  LDG.E R10, desc[UR4][R20.64] ;  /* 0x00000004140a7981 */ /* 0x000f64000c1e1900 */
[----:B-1----:R-:W-:Y:S02]  /*0640*/  IMAD.WIDE R14, R7, 0x4, R12 ;  /* 0x00000004070e7825 */ /* 0x002fe400078e020c */
[----:B------:R0:W5:Y:S02]  /*0650*/  LDG.E R7, desc[UR4][R22.64] ;  /* 0x0000000416077981 */ /* 0x000164000c1e1900 */
[----:B---3--:R-:W-:-:S05]  /*0660*/  IMAD.WIDE R18, R0, 0x4, R18 ;  /* 0x0000000400127825 */ /* 0x008fca00078e0212 */
[----:B------:R-:W3:Y:S01]  /*0670*/  LDG.E R27, desc[UR4][R18.64] ;  /* 0x00000004121b7981 */ /* 0x000ee2000c1e1900 */
[----:B0-----:R-:W-:-:S05]  /*0680*/  IMAD.WIDE R22, R0, 0x4, R22 ;  /* 0x0000000400167825 */ /* 0x001fca00078e0216 */
[----:B------:R-:W3:Y:S01]  /*0690*/  LDG.E R26, desc[UR4][R22.64] ;  /* 0x00000004161a7981 */ /* 0x000ee2000c1e1900 */
[----:B------:R-:W-:-:S05]  /*06a0*/  IMAD.WIDE R20, R0, 0x4, R18 ;  /* 0x0000000400147825 */ /* 0x000fca00078e0212 */
[----:B------:R-:W3:Y:S01]  /*06b0*/  LDG.E R19, desc[UR4][R20.64] ;  /* 0x0000000414137981 */ /* 0x000ee2000c1e1900 */
[----:B--2---:R-:W-:-:S03]  /*06c0*/  VIADDMNMX R29, R16, R11, R29, PT ;  /* 0x0000000b101d7246 */ /* 0x004fc6000380011d */
[----:B------:R0:W2:Y:S01]  /*06d0*/  LDG.E R11, desc[UR4][R14.64] ;  /* 0x000000040e0b7981 */ /* 0x0000a2000c1e1900 */
[----:B------:R-:W-:-:S04]  /*06e0*/  IMAD.WIDE R16, R17, 0x4, R12 ;  /* 0x0000000411107825 */ /* 0x000fc800078e020c */
[----:B0-----:R-:W-:Y:S02]  /*06f0*/  IMAD.WIDE R14, R0, 0x4, R22 ;  /* 0x00000004000e7825 */ /* 0x001fe400078e0216 */
[----:B------:R-:W2:Y:S04]  /*0700*/  LDG.E R16, desc[UR4][R16.64] ;  /* 0x0000000410107981 */ /* 0x000ea8000c1e1900 */
[----:B------:R-:W2:Y:S01]  /*0710*/  LDG.E R17, desc[UR4][R14.64] ;  /* 0x000000040e117981 */ /* 0x000ea2000c1e1900 */
[----:B----4-:R-:W-:Y:S01]  /*0720*/  VIADDMNMX R18, R28, R24, R29, PT ;  /* 0x000000181c127246 */ /* 0x010fe2000380011d */
[----:B------:R-:W-:-:S04]  /*0730*/  IMAD.WIDE R28, R0, 0x4, R14 ;  /* 0x00000004001c7825 */ /* 0x000fc800078e020e */
[----:B-----5:R-:W-:Y:S01]  /*0740*/  IMAD.WIDE R24, R25, 0x4, R12 ;  /* 0x0000000419187825 */ /* 0x020fe200078e020c */
[----:B------:R-:W-:-:S03]  /*0750*/  VIADDMNMX R18, R8, R9, R18, PT ;  /* 0x0000000908127246 */ /* 0x000fc60003800112 */
[----:B------:R-:W-:Y:S01]  /*0760*/  IMAD.WIDE R8, R0, 0x4, R20 ;  /* 0x0000000400087825 */ /* 0x000fe200078e0214 */
[----:B------:R0:W4:Y:S03]  /*0770*/  LDG.E R15, desc[UR4][R28.64] ;  /* 0x000000041c0f7981 */ /* 0x000126000c1e1900 */
[----:B------:R-:W-:Y:S01]  /*0780*/  IMAD.WIDE R22, R6, 0x4, R12 ;  /* 0x0000000406167825 */ /* 0x000fe200078e020c */
[----:B------:R-:W4:Y:S05]  /*0790*/  LDG.E R24, desc[UR4][R24.64] ;  /* 0x0000000418187981 */ /* 0x000f2a000c1e1900 */
[----:B------:R-:W5:Y:S01]  /*07a0*/  LDG.E R22, desc[UR4][R22.64] ;  /* 0x0000000416167981 */ /* 0x000f62000c1e1900 */
[----:B0-----:R-:W-:Y:S01]  /*07b0*/  IMAD.WIDE R28, R0, 0x4, R28 ;  /* 0x00000004001c7825 */ /* 0x001fe200078e021c */
[----:B------:R-:W-:-:S02]  /*07c0*/  VIADDMNMX R18, R10, R7, R18, PT ;  /* 0x000000070a127246 */ /* 0x000fc40003800112 */
[----:B------:R0:W5:Y:S01]  /*07d0*/  LDG.E R10, desc[UR4][R8.64] ;  /* 0x00000004080a7981 */ /* 0x000162000c1e1900 */
[----:B------:R-:W-:-:S03]  /*07e0*/  IMAD.WIDE R6, R0, 0x4, R8 ;  /* 0x0000000400067825 */ /* 0x000fc600078e0208 */
[----:B------:R1:W5:Y:S01]  /*07f0*/  LDG.E R14, desc[UR4][R28.64] ;  /* 0x000000041c0e7981 */ /* 0x000362000c1e1900 */
[----:B---3--:R-:W-:-:S04]  /*0800*/  IMAD.WIDE R20, R27, 0x4, R12 ;  /* 0x000000041b147825 */ /* 0x008fc800078e020c */
[C---:B0-----:R-:W-:Y:S02]  /*0810*/  IMAD.WIDE R8, R0.reuse, 0x4, R28 ;  /* 0x0000000400087825 */ /* 0x041fe400078e021c */
[----:B------:R-:W3:Y:S02]  /*0820*/  LDG.E R20, desc[UR4][R20.64] ;  /* 0x0000000414147981 */ /* 0x000ee4000c1e1900 */
[C---:B-1----:R-:W-:Y:S02]  /*0830*/  IMAD.WIDE R28, R0.reuse, 0x4, R8 ;  /* 0x00000004001c7825 */ /* 0x042fe400078e0208 */
[----:B------:R0:W3:Y:S04]  /*0840*/  LDG.E R21, desc[UR4][R6.64] ;  /* 0x0000000406157981 */ /* 0x0000e8000c1e1900 */
[----:B------:R-:W3:Y:S01]  /*0850*/  LDG.E R23, desc[UR4][R28.64] ;  /* 0x000000041c177981 */ /* 0x000ee2000c1e1900 */
[----:B--2---:R-:W-:Y:S01]  /*0860*/  VIADDMNMX R18, R11, R26, R18, PT ;  /* 0x0000001a0b127246 */ /* 0x004fe20003800112 */
[----:B------:R-:W-:-:S02]  /*0870*/  IMAD.WIDE R26, R0, 0x4, R6 ;  /* 0x00000004001a7825 */ /* 0x000fc400078e0206 */
[----:B------:R1:W3:Y:S01]  /*0880*/  LDG.E R11, desc[UR4][R8.64] ;  /* 0x00000004080b7981 */ /* 0x0002e2000c1e1900 */
[----:B------:R-:W-:Y:S01]  /*0890*/  VIADDMNMX R25, R16, R17, R18, PT ;  /* 0x0000001110197246 */ /* 0x000fe20003800112 */
[----:B------:R-:W-:Y:S02]  /*08a0*/  IMAD.WIDE R16, R0, 0x4, R26 ;  /* 0x0000000400107825 */ /* 0x000fe400078e021a */
[----:B------:R-:W2:Y:S02]  /*08b0*/  LDG.E R27, desc[UR4][R26.64] ;  /* 0x000000041a1b7981 */ /* 0x000ea4000c1e1900 */
[----:B------:R-:W-:-:S04]  /*08c0*/  IMAD.WIDE R18, R19, 0x4, R12 ;  /* 0x0000000413127825 */ /* 0x000fc800078e020c */
[C---:B0-----:R-:W-:Y:S02]  /*08d0*/  IMAD.WIDE R6, R0.reuse, 0x4, R16 ;  /* 0x0000000400067825 */ /* 0x041fe400078e0210 */
[----:B------:R-:W2:Y:S04]  /*08e0*/  LDG.E R16, desc[UR4][R16.64] ;  /* 0x0000000410107981 */ /* 0x000ea8000c1e1900 */
[----:B------:R-:W2:Y:S01]  /*08f0*/  LDG.E R18, desc[UR4][R18.64] ;  /* 0x0000000412127981 */ /* 0x000ea2000c1e1900 */
[----:B-1----:R-:W-:-:S03]  /*0900*/  IMAD.WIDE R8, R0, 0x4, R6 ;  /* 0x0000000400087825 */ /* 0x002fc600078e0206 */
[----:B------:R0:W2:Y:S04]  /*0910*/  LDG.E R17, desc[UR4][R6.64] ;  /* 0x0000000406117981 */ /* 0x0000a8000c1e1900 */
[----:B------:R-:W2:Y:S01]  /*0920*/  LDG.E R19, desc[UR4][R8.64] ;  /* 0x0000000408137981 */ /* 0x000ea2000c1e1900 */
[----:B----4-:R-:W-:Y:S01]  /*0930*/  VIADDMNMX R15, R24, R15, R25, PT ;  /* 0x0000000f180f7246 */ /* 0x010fe20003800119 */
[----:B------:R-:W-:-:S03]  /*0940*/  IMAD.WIDE R24, R0, 0x4, R28 ;  /* 0x0000000400187825 */ /* 0x000fc600078e021c */
[----:B-----5:R-:W-:Y:S01]  /*0950*/  VIADDMNMX R22, R22, R14, R15, PT ;  /* 0x0000000e16167246 */ /* 0x020fe2000380010f */
[----:B------:R-:W-:Y:S02]  /*0960*/  IMAD.WIDE R14, R0, 0x4, R24 ;  /* 0x00000004000e7825 */ /* 0x000fe400078e0218 */
[----:B------:R-:W4:Y:S02]  /*0970*/  LDG.E R24, desc[UR4][R24.64] ;  /* 0x0000000418187981 */ /* 0x000f24000c1e1900 */
[----:B0-----:R-:W-:-:S06]  /*0980*/  IMAD.WIDE R6, R10, 0x4, R12 ;  /* 0x000000040a067825 */ /* 0x001fcc00078e020c */
[----:B------:R-:W4:Y:S01]  /*0990*/  LDG.E R7, desc[UR4][R6.64] ;  /* 0x0000000406077981 */ /* 0x000f22000c1e1900 */
[----:B---3--:R-:W-:Y:S01]  /*09a0*/  VIADDMNMX R22, R20, R11, R22, PT ;  /* 0x0000000b14167246 */ /* 0x008fe20003800116 */
[C---:B------:R-:W-:Y:S02]  /*09b0*/  IMAD.WIDE R10, R0.reuse, 0x4, R14 ;  /* 0x00000004000a7825 */ /* 0x040fe400078e020e */
[----:B------:R-:W3:Y:S02]  /*09c0*/  LDG.E R14, desc[UR4][R14.64] ;  /* 0x000000040e0e7981 */ /* 0x000ee4000c1e1900 */
[----:B------:R-:W-:Y:S02]  /*09d0*/  IMAD.WIDE R20, R21, 0x4, R12 ;  /* 0x0000000415147825 */ /* 0x000fe400078e020c */
[----:B------:R0:W5:Y:S02]  /*09e0*/  LDG.E R6, desc[UR4][R10.64] ;  /* 0x000000040a067981 */ /* 0x000164000c1e1900 */
[----:B------:R-:W-:-:S02]  /*09f0*/  IMAD.WIDE R28, R0, 0x4, R10 ;  /* 0x00000004001c7825 */ /* 0x000fc400078e020a */
[----:B------:R-:W3:Y:S02]  /*0a00*/  LDG.E R21, desc[UR4][R20.64] ;  /* 0x0000000414157981 */ /* 0x000ee4000c1e1900 */
[----:B--2---:R-:W-:-:S06]  /*0a10*/  IMAD.WIDE R26, R27, 0x4, R12 ;  /* 0x000000041b1a7825 */ /* 0x004fcc00078e020c */
[----:B------:R-:W5:Y:S01]  /*0a20*/  LDG.E R27, desc[UR4][R26.64] ;  /* 0x000000041a1b7981 */ /* 0x000f62000c1e1900 */
[----:B0-----:R-:W-:Y:S01]  /*0a30*/  IMAD.WIDE R10, R16, 0x4, R12 ;  /* 0x00000004100a7825 */ /* 0x001fe200078e020c */
[----:B------:R-:W-:-:S03]  /*0a40*/  VIADDMNMX R18, R18, R23, R22, PT ;  /* 0x0000001712127246 */ /* 0x000fc60003800116 */
[----:B------:R-:W-:Y:S01]  /*0a50*/  IMAD.WIDE R22, R0, 0x4, R28 ;  /* 0x0000000400167825 */ /* 0x000fe200078e021c */
[----:B------:R0:W2:Y:S03]  /*0a60*/  LDG.E R25, desc[UR4][R10.64] ;  /* 0x000000040a197981 */ /* 0x0000a6000c1e1900 */
[--C-:B------:R-:W-:Y:S01]  /*0a70*/  IMAD.WIDE R16, R17, 0x4, R12.reuse ;  /* 0x0000000411107825 */ /* 0x100fe200078e020c */
[----:B------:R-:W2:Y:S04]  /*0a80*/  LDG.E R28, desc[UR4][R28.64] ;  /* 0x000000041c1c7981 */ /* 0x000ea8000c1e1900 */
[----:B------:R1:W2:Y:S01]  /*0a90*/  LDG.E R15, desc[UR4][R22.64] ;  /* 0x00000004160f7981 */ /* 0x0002a2000c1e1900 */
[----:B0-----:R-:W-:-:S03]  /*0aa0*/  IMAD.WIDE R10, R19, 0x4, R12 ;  /* 0x00000004130a7825 */ /* 0x001fc600078e020c */
[----:B------:R-:W2:Y:S04]  /*0ab0*/  LDG.E R16, desc[UR4][R16.64] ;  /* 0x0000000410107981 */ /* 0x000ea8000c1e1900 */
[----:B------:R-:W2:Y:S01]  /*0ac0*/  LDG.E R19, desc[UR4][R10.64] ;  /* 0x000000040a137981 */ /* 0x000ea2000c1e1900 */
[----:B-1----:R-:W-:-:S05]  /*0ad0*/  IMAD.WIDE R22, R0, 0x4, R22 ;  /* 0x0000000400167825 */ /* 0x002fca00078e0216 */
[----:B------:R-:W2:Y:S01]  /*0ae0*/  LDG.E R20, desc[UR4][R22.64] ;  /* 0x0000000416147981 */ /* 0x000ea2000c1e1900 */
[----:B------:R-:W-:Y:S02]  /*0af0*/  IADD3 R5, PT, PT, R5, 0x10, RZ ;  /* 0x0000001005057810 */ /* 0x000fe40007ffe0ff */
[----:B----4-:R-:W-:Y:S02]  /*0b00*/  VIADDMNMX R7, R7, R24, R18, PT ;  /* 0x0000001807077246 */ /* 0x010fe40003800112 */
[----:B------:R-:W-:Y:S02]  /*0b10*/  ISETP.GE.AND P1, PT, R5, R4, PT ;  /* 0x000000040500720c */ /* 0x000fe40003f26270 */
[----:B---3--:R-:W-:-:S04]  /*0b20*/  VIADDMNMX R7, R21, R14, R7, PT ;  /* 0x0000000e15077246 */ /* 0x008fc80003800107 */
[----:B-----5:R-:W-:Y:S01]  /*0b30*/  VIADDMNMX R6, R27, R6, R7, PT ;  /* 0x000000061b067246 */ /* 0x020fe20003800107 */
[----:B------:R-:W-:-:S03]  /*0b40*/  IMAD.WIDE R26, R0, 0x4, R22 ;  /* 0x00000004001a7825 */ /* 0x000fc600078e0216 */
[----:B--2---:R-:W-:-:S04]  /*0b50*/  VIADDMNMX R6, R25, R28, R6, PT ;  /* 0x0000001c19067246 */ /* 0x004fc80003800106 */
[----:B------:R-:W-:Y:S01]  /*0b60*/  VIADDMNMX R6, R16, R15, R6, PT ;  /* 0x0000000f10067246 */ /* 0x000fe20003800106 */
[----:B------:R-:W-:-:S03]  /*0b70*/  IMAD.WIDE R14, R0, 0x4, R8 ;  /* 0x00000004000e7825 */ /* 0x000fc600078e0208 */
[----:B------:R-:W-:Y:S01]  /*0b80*/  VIADDMNMX R29, R19, R20, R6, PT ;  /* 0x00000014131d7246 */ /* 0x000fe20003800106 */
[----:B------:R-:W-:Y:S06]  /*0b90*/  @!P1 BRA `(.L_x_10) ;  /* 0xfffffff800349947 */ /* 0x000fec000383ffff */
.L_x_9:
[----:B------:R-:W-:-:S04]  /*0ba0*/  IADD3 R4, PT, PT, -R5, R2, RZ ;  /* 0x0000000205047210 */ /* 0x000fc80007ffe1ff */
[----:B------:R-:W-:-:S13]  /*0bb0*/  ISETP.GT.AND P1, PT, R4, 0x4, PT ;  /* 0x000000040400780c */ /* 0x000fda0003f24270 */
[----:B------:R-:W-:Y:S05]  /*0bc0*/  @!P1 BRA `(.L_x_11) ;  /* 0x0000000000e89947 */ /* 0x000fea0003800000 */
[----:B------:R-:W2:Y:S01]  /*0bd0*/  LDG.E R9, desc[UR4][R14.64] ;  /* 0x000000040e097981 */ /* 0x000ea2000c1e1900 */
[----:B------:R-:W-:-:S03]  /*0be0*/  IMAD.WIDE R6, R0, 0x4, R14 ;  /* 0x0000000400067825 */ /* 0x000fc600078e020e */
[----:B------:R-:W3:Y:S01]  /*0bf0*/  LDG.E R16, desc[UR4][R26.64] ;  /* 0x000000041a107981 */ /* 0x000ee2000c1e1900 */
[----:B------:R-:W-:-:S03]  /*0c00*/  IMAD.WIDE R18, R0, 0x4, R6 ;  /* 0x0000000400127825 */ /* 0x000fc600078e0206 */
[----:B------:R-:W4:Y:S01]  /*0c10*/  LDG.E R6, desc[UR4][R6.64] ;  /* 0x0000000406067981 */ /* 0x000f22000c1e1900 */
[----:B------:R-:W-:-:S03]  /*0c20*/  IMAD.WIDE R20, R0, 0x4, R18 ;  /* 0x0000000400147825 */ /* 0x000fc600078e0212 */
[----:B------:R-:W5:Y:S04]  /*0c30*/  LDG.E R18, desc[UR4][R18.64] ;  /* 0x0000000412127981 */ /* 0x000f68000c1e1900 */
[----:B------:R-:W3:Y:S01]  /*0c40*/  LDG.E R17, desc[UR4][R20.64] ;  /* 0x0000000414117981 */ /* 0x000ee2000c1e1900 */
[----:B--2---:R-:W-:-:S04]  /*0c50*/  IMAD.WIDE R14, R9, 0x4, R12 ;  /* 0x00000004090e7825 */ /* 0x004fc800078e020c */
[C---:B------:R-:W-:Y:S01]  /*0c60*/  IMAD.WIDE R8, R0.reuse, 0x4, R20 ;  /* 0x0000000400087825 */ /* 0x040fe200078e0214 */
[----:B------:R-:W3:Y:S04]  /*0c70*/  LDG.E R28, desc[UR4][R14.64] ;  /* 0x000000040e1c7981 */ /* 0x000ee8000c1e1900 */
[----:B------:R-:W2:Y:S01]  /*0c80*/  LDG.E R19, desc[UR4][R8.64] ;  /* 0x0000000408137981 */ /* 0x000ea2000c1e1900 */
[----:B------:R-:W-:-:S04]  /*0c90*/  IMAD.WIDE R24, R0, 0x4, R8 ;  /* 0x0000000400187825 */ /* 0x000fc800078e0208 */
[C---:B------:R-:W-:Y:S02]  /*0ca0*/  IMAD.WIDE R10, R0.reuse, 0x4, R24 ;  /* 0x00000004000a7825 */ /* 0x040fe400078e0218 */
[----:B------:R-:W2:Y:S04]  /*0cb0*/  LDG.E R25, desc[UR4][R24.64] ;  /* 0x0000000418197981 */ /* 0x000ea8000c1e1900 */
[----:B------:R0:W2:Y:S02]  /*0cc0*/  LDG.E R23, desc[UR4][R10.64] ;  /* 0x000000040a177981 */ /* 0x0000a4000c1e1900 */
[----:B0-----:R-:W-:-:S05]  /*0cd0*/  IMAD.WIDE R10, R0, 0x4, R10 ;  /* 0x00000004000a7825 */ /* 0x001fca00078e020a */
[----:B------:R-:W2:Y:S01]  /*0ce0*/  LDG.E R7, desc[UR4][R10.64] ;  /* 0x000000040a077981 */ /* 0x000ea2000c1e1900 */
[----:B------:R-:W-:-:S04]  /*0cf0*/  IMAD.WIDE R20, R0, 0x4, R26 ;  /* 0x0000000400147825 */ /* 0x000fc800078e021a */
[----:B----4-:R-:W-:Y:S01]  /*0d00*/  IMAD.WIDE R26, R6, 0x4, R12 ;  /* 0x00000004061a7825 */ /* 0x010fe200078e020c */
[----:B------:R5:W4:Y:S03]  /*0d10*/  LDG.E R4, desc[UR4][R20.64] ;  /* 0x0000000414047981 */ /* 0x000b26000c1e1900 */
[----:B------:R-:W-:-:S05]  /*0d20*/  IMAD.WIDE R8, R0, 0x4, R20 ;  /* 0x0000000400087825 */ /* 0x000fca00078e0214 */
[----:B------:R-:W4:Y:S01]  /*0d30*/  LDG.E R6, desc[UR4][R8.64] ;  /* 0x0000000408067981 */ /* 0x000f22000c1e1900 */
[----:B------:R-:W-:-:S04]  /*0d40*/  IMAD.WIDE R14, R0, 0x4, R8 ;  /* 0x00000004000e7825 */ /* 0x000fc800078e0208 */
[----:B-----5:R-:W-:Y:S01]  /*0d50*/  IMAD.WIDE R20, R18, 0x4, R12 ;  /* 0x0000000412147825 */ /* 0x020fe200078e020c */
[----:B------:R0:W5:Y:S04]  /*0d60*/  LDG.E R8, desc[UR4][R14.64] ;  /* 0x000000040e087981 */ /* 0x000168000c1e1900 */
[----:B------:R-:W4:Y:S01]  /*0d70*/  LDG.E R9, desc[UR4][R26.64] ;  /* 0x000000041a097981 */ /* 0x000f22000c1e1900 */
[----:B0-----:R-:W-:Y:S01]  /*0d80*/  IMAD.WIDE R14, R0, 0x4, R14 ;  /* 0x00000004000e7825 */ /* 0x001fe200078e020e */
[----:B---3--:R-:W-:-:S03]  /*0d90*/  VIADDMNMX R28, R28, R16, R29, PT ;  /* 0x000000101c1c7246 */ /* 0x008fc6000380011d */
[--C-:B------:R-:W-:Y:S01]  /*0da0*/  IMAD.WIDE R16, R17, 0x4, R12.reuse ;  /* 0x0000000411107825 */ /* 0x100fe200078e020c */
[----:B------:R0:W3:Y:S03]  /*0db0*/  LDG.E R29, desc[UR4][R20.64] ;  /* 0x00000004141d7981 */ /* 0x0000e6000c1e1900 */
[----:B--2---:R-:W-:Y:S02]  /*0dc0*/  IMAD.WIDE R18, R19, 0x4, R12 ;  /* 0x0000000413127825 */ /* 0x004fe400078e020c */
[----:B------:R-:W5:Y:S04]  /*0dd0*/  LDG.E R17, desc[UR4][R16.64] ;  /* 0x0000000410117981 */ /* 0x000f68000c1e1900 */
[----:B------:R-:W2:Y:S01]  /*0de0*/  LDG.E R19, desc[UR4][R18.64] ;  /* 0x0000000412137981 */ /* 0x000ea2000c1e1900 */
[----:B0-----:R-:W-:-:S03]  /*0df0*/  IMAD.WIDE R20, R0, 0x4, R14 ;  /* 0x0000000400147825 */ /* 0x001fc600078e020e */
[----:B------:R-:W2:Y:S01]  /*0e00*/  LDG.E R14, desc[UR4][R14.64] ;  /* 0x000000040e0e7981 */ /* 0x000ea2000c1e1900 */
[----:B------:R-:W-:-:S04]  /*0e10*/  IMAD.WIDE R24, R25, 0x4, R12 ;  /* 0x0000000419187825 */ /* 0x000fc800078e020c */
[----:B------:R-:W-:Y:S02]  /*0e20*/  IMAD.WIDE R22, R23, 0x4, R12 ;  /* 0x0000000417167825 */ /* 0x000fe400078e020c */
[----:B------:R-:W2:Y:S02]  /*0e30*/  LDG.E R24, desc[UR4][R24.64] ;  /* 0x0000000418187981 */ /* 0x000ea4000c1e1900 */
[----:B------:R-:W-:Y:S02]  /*0e40*/  IMAD.WIDE R26, R0, 0x4, R20 ;  /* 0x00000004001a7825 */ /* 0x000fe400078e0214 */
[----:B------:R0:W2:Y:S04]  /*0e50*/  LDG.E R15, desc[UR4][R20.64] ;  /* 0x00000004140f7981 */ /* 0x0000a8000c1e1900 */
[----:B------:R-:W2:Y:S01]  /*0e60*/  LDG.E R22, desc[UR4][R22.64] ;  /* 0x0000000416167981 */ /* 0x000ea2000c1e1900 */
[----:B0-----:R-:W-:-:S03]  /*0e70*/  IMAD.WIDE R20, R7, 0x4, R12 ;  /* 0x0000000407147825 */ /* 0x001fc600078e020c */
[----:B------:R0:W2:Y:S04]  /*0e80*/  LDG.E R23, desc[UR4][R26.64] ;  /* 0x000000041a177981 */ /* 0x0000a8000c1e1900 */
[----:B------:R-:W2:Y:S01]  /*0e90*/  LDG.E R7, desc[UR4][R20.64] ;  /* 0x0000000414077981 */ /* 0x000ea2000c1e1900 */
[----:B0-----:R-:W-:-:S05]  /*0ea0*/  IMAD.WIDE R26, R0, 0x4, R26 ;  /* 0x00000004001a7825 */ /* 0x001fca00078e021a */
[----:B------:R0:W2:Y:S01]  /*0eb0*/  LDG.E R16, desc[UR4][R26.64] ;  /* 0x000000041a107981 */ /* 0x0000a2000c1e1900 */
[----:B----4-:R-:W-:Y:S02]  /*0ec0*/  VIADDMNMX R4, R9, R4, R28, PT ;  /* 0x0000000409047246 */ /* 0x010fe4000380011c */
[----:B------:R-:W-:Y:S02]  /*0ed0*/  PLOP3.LUT P0, PT, PT, PT, PT, 0x8, 0x80 ;  /* 0x000000000080781c */ /* 0x000fe40003f0e170 */
[----:B------:R-:W-:Y:S01]  /*0ee0*/  IADD3 R5, PT, PT, R5, 0x8, RZ ;  /* 0x0000000805057810 */ /* 0x000fe20007ffe0ff */
[----:B0-----:R-:W-:Y:S01]  /*0ef0*/  IMAD.WIDE R26, R0, 0x4, R26 ;  /* 0x00000004001a7825 */ /* 0x001fe200078e021a */
[----:B---3--:R-:W-:-:S04]  /*0f00*/  VIADDMNMX R4, R29, R6, R4, PT ;  /* 0x000000061d047246 */ /* 0x008fc80003800104 */
[----:B-----5:R-:W-:-:S04]  /*0f10*/  VIADDMNMX R4, R17, R8, R4, PT ;  /* 0x0000000811047246 */ /* 0x020fc80003800104 */
[----:B--2---:R-:W-:-:S04]  /*0f20*/  VIADDMNMX R4, R19, R14, R4, PT ;  /* 0x0000000e13047246 */ /* 0x004fc80003800104 */
[----:B------:R-:W-:Y:S01]  /*0f30*/  VIADDMNMX R4, R24, R15, R4, PT ;  /* 0x0000000f18047246 */ /* 0x000fe20003800104 */
[----:B------:R-:W-:-:S03]  /*0f40*/  IMAD.WIDE R14, R0, 0x4, R10 ;  /* 0x00000004000e7825 */ /* 0x000fc600078e020a */
[----:B------:R-:W-:-:S04]  /*0f50*/  VIADDMNMX R4, R22, R23, R4, PT ;  /* 0x0000001716047246 */ /* 0x000fc80003800104 */
[----:B------:R-:W-:-:S07]  /*0f60*/  VIADDMNMX R29, R7, R16, R4, PT ;  /* 0x00000010071d7246 */ /* 0x000fce0003800104 */
.L_x_11:
[----:B------:R-:W-:-:S13]  /*0f70*/  ISETP.LT.OR P0, PT, R5, R2, P0 ;  /* 0x000000020500720c */ /* 0x000fda0000701670 */
[----:B------:R-:W-:Y:S05]  /*0f80*/  @!P0 BRA `(.L_x_8) ;  /* 0x0000000000708947 */ /* 0x000fea0003800000 */
[C---:B------:R-:W-:Y:S01]  /*0f90*/  IMAD.WIDE R6, R0.reuse, 0x4, R14 ;  /* 0x0000000400067825 */ /* 0x040fe200078e020e */
[----:B------:R0:W2:Y:S04]  /*0fa0*/  LDG.E R9, desc[UR4][R14.64] ;  /* 0x000000040e097981 */ /* 0x0000a8000c1e1900 */
[----:B------:R-:W3:Y:S01]  /*0fb0*/  LDG.E R17, desc[UR4][R6.64] ;  /* 0x0000000406117981 */ /* 0x000ee2000c1e1900 */
[----:B------:R-:W-:-:S04]  /*0fc0*/  IMAD.WIDE R18, R0, 0x4, R6 ;  /* 0x0000000400127825 */ /* 0x000fc800078e0206 */
[C---:B------:R-:W-:Y:S02]  /*0fd0*/  IMAD.WIDE R20, R0.reuse, 0x4, R18 ;  /* 0x0000000400147825 */ /* 0x040fe400078e0212 */
[----:B------:R-:W4:Y:S04]  /*0fe0*/  LDG.E R19, desc[UR4][R18.64] ;  /* 0x0000000412137981 */ /* 0x000f28000c1e1900 */
[----:B------:R-:W5:Y:S01]  /*0ff0*/  LDG.E R21, desc[UR4][R20.64] ;  /* 0x0000000414157981 */ /* 0x000f62000c1e1900 */
[----:B------:R-:W-:-:S03]  /*1000*/  IMAD.WIDE R10, R0, 0x4, R26 ;  /* 0x00000004000a7825 */ /* 0x000fc600078e021a */
[----:B------:R-:W5:Y:S01]  /*1010*/  LDG.E R26, desc[UR4][R26.64] ;  /* 0x000000041a1a7981 */ /* 0x000f62000c1e1900 */
[----:B------:R-:W-:-:S03]  /*1020*/  IMAD.WIDE R4, R0, 0x4, R10 ;  /* 0x0000000400047825 */ /* 0x000fc600078e020a */
[----:B------:R-:W5:Y:S01]  /*1030*/  LDG.E R10, desc[UR4][R10.64] ;  /* 0x000000040a0a7981 */ /* 0x000f62000c1e1900 */
[----:B0-----:R-:W-:-:S03]  /*1040*/  IMAD.WIDE R14, R0, 0x4, R4 ;  /* 0x00000004000e7825 */ /* 0x001fc600078e0204 */
[----:B------:R-:W5:Y:S04]  /*1050*/  LDG.E R2, desc[UR4][R4.64] ;  /* 0x0000000404027981 */ /* 0x000f68000c1e1900 */
[----:B------:R-:W5:Y:S01]  /*1060*/  LDG.E R14, desc[UR4][R14.64] ;  /* 0x000000040e0e7981 */ /* 0x000f62000c1e1900 */
[----:B--2---:R-:W-:-:S04]  /*1070*/  IMAD.WIDE R8, R9, 0x4, R12 ;  /* 0x0000000409087825 */ /* 0x004fc800078e020c */
[--C-:B---3--:R-:W-:Y:S02]  /*1080*/  IMAD.WIDE R16, R17, 0x4, R12.reuse ;  /* 0x0000000411107825 */ /* 0x108fe400078e020c */
[----:B------:R-:W2:Y:S04]  /*1090*/  LDG.E R8, desc[UR4][R8.64] ;  /* 0x0000000408087981 */ /* 0x000ea8000c1e1900 */
[----:B------:R-:W3:Y:S01]  /*10a0*/  LDG.E R17, desc[UR4][R16.64] ;  /* 0x0000000410117981 */ /* 0x000ee2000c1e1900 */
[----:B----4-:R-:W-:-:S04]  /*10b0*/  IMAD.WIDE R6, R19, 0x4, R12 ;  /* 0x0000000413067825 */ /* 0x010fc800078e020c */
[----:B-----5:R-:W-:Y:S02]  /*10c0*/  IMAD.WIDE R12, R21, 0x4, R12 ;  /* 0x00000004150c7825 */ /* 0x020fe400078e020c */
[----:B------:R-:W4:Y:S04]  /*10d0*/  LDG.E R7, desc[UR4][R6.64] ;  /* 0x0000000406077981 */ /* 0x000f28000c1e1900 */
[----:B------:R-:W5:Y:S01]  /*10e0*/  LDG.E R13, desc[UR4][R12.64] ;  /* 0x000000040c0d7981 */ /* 0x000f62000c1e1900 */
[----:B--2---:R-:W-:-:S04]  /*10f0*/  VIADDMNMX R8, R8, R26, R29, PT ;  /* 0x0000001a08087246 */ /* 0x004fc8000380011d */
[----:B---3--:R-:W-:-:S04]  /*1100*/  VIADDMNMX R8, R17, R10, R8, PT ;  /* 0x0000000a11087246 */ /* 0x008fc80003800108 */
[----:B----4-:R-:W-:-:S04]  /*1110*/  VIADDMNMX R2, R7, R2, R8, PT ;  /* 0x0000000207027246 */ /* 0x010fc80003800108 */
[----:B-----5:R-:W-:Y:S01]  /*1120*/  VIADDMNMX R29, R13, R14, R2, PT ;  /* 0x0000000e0d1d7246 */ /* 0x020fe20003800102 */
[----:B------:R-:W-:Y:S06]  /*1130*/  BRA `(.L_x_8) ;  /* 0x0000000000047947 */ /* 0x000fec0003800000 */
.L_x_3:
[----:B-----5:R-:W-:-:S07]  /*1140*/  MOV R29, R4 ;  /* 0x00000004001d7202 */ /* 0x020fce0000000f00 */
.L_x_8:
[----:B0----5:R-:W0:Y:S02]  /*1150*/  LDC.64 R4, c[0x0][0x3a0] ;  /* 0x0000e800ff047b82 */ /* 0x021e240000000a00 */
[----:B0-----:R-:W-:-:S05]  /*1160*/  IMAD.WIDE R2, R3, 0x4, R4 ;  /* 0x0000000403027825 */ /* 0x001fca00078e0204 */
[----:B------:R-:W-:Y:S01]  /*1170*/  STG.E desc[UR4][R2.64], R29 ;  /* 0x0000001d02007986 */ /* 0x000fe2000c101904 */
[----:B------:R-:W-:Y:S05]  /*1180*/  EXIT ;  /* 0x000000000000794d */ /* 0x000fea0003800000 */
.L_x_12:
        /* <DEDUP_REMOVED lines=15> */
.L_x_29:


//--------------------- .text._Z24spmv_min_dot_plus_kerneliPiS_S_S_S_ --------------------------
	.section	.text._Z24spmv_min_dot_plus_kerneliPiS_S_S_S_,"ax",@progbits
	.align	128
        .global         _Z24spmv_min_dot_plus_kerneliPiS_S_S_S_
        .type           _Z24spmv_min_dot_plus_kerneliPiS_S_S_S_,@function
        .size           _Z24spmv_min_dot_plus_kerneliPiS_S_S_S_,(.L_x_30 - _Z24spmv_min_dot_plus_kerneliPiS_S_S_S_)
        .other          _Z24spmv_min_dot_plus_kerneliPiS_S_S_S_,@"STO_CUDA_ENTRY STV_DEFAULT"
_Z24spmv_min_dot_plus_kerneliPiS_S_S_S_:
.text._Z24spmv_min_dot_plus_kerneliPiS_S_S_S_:
        /* <DEDUP_REMOVED lines=9> */
[----:B------:R-:W1:Y:S01]  /*0090*/  LDCU.64 UR4, c[0x0][0x358] ;  /* 0x00006b00ff0477ac */ /* 0x000e620008000a00 */
[----:B------:R-:W2:Y:S06]  /*00a0*/  LDCU.128 UR8, c[0x0][0x390] ;  /* 0x00007200ff0877ac */ /* 0x000eac0008000c00 */
[----:B------:R-:W3:Y:S01]  /*00b0*/  LDC.64 R10, c[0x0][0x3a0] ;  /* 0x0000e800ff0a7b82 */ /* 0x000ee20000000a00 */
[----:B0-----:R-:W-:-:S05]  /*00c0*/  IMAD.WIDE R6, R0, 0x4, R6 ;  /* 0x0000000400067825 */ /* 0x001fca00078e0206 */
[----:B-1----:R-:W4:Y:S04]  /*00d0*/  LDG.E R2, desc[UR4][R6.64+0x4] ;  /* 0x0000040406027981 */ /* 0x002f28000c1e1900 */
[----:B------:R-:W4:Y:S01]  /*00e0*/  LDG.E R3, desc[UR4][R6.64] ;  /* 0x0000000406037981 */ /* 0x000f22000c1e1900 */
[----:B---3--:R-:W-:-:S06]  /*00f0*/  IMAD.WIDE R4, R0, 0x4, R10 ;  /* 0x0000000400047825 */ /* 0x008fcc00078e020a */
[----:B------:R0:W5:Y:S01]  /*0100*/  LDG.E R4, desc[UR4][R4.64] ;  /* 0x0000000404047981 */ /* 0x000162000c1e1900 */
[----:B------:R-:W-:Y:S01]  /*0110*/  BSSY.RECONVERGENT B0, `(.L_x_13) ;  /* 0x00000e4000007945 */ /* 0x000fe20003800200 */
[----:B----4-:R-:W-:-:S13]  /*0120*/  ISETP.GT.AND P0, PT, R2, R3, PT ;  /* 0x000000030200720c */ /* 0x010fda0003f04270 */
[----:B0-2---:R-:W-:Y:S05]  /*0130*/  @!P0 BRA `(.L_x_14) ;  /* 0x0000000c00808947 */ /* 0x005fea0003800000 */
[----:B------:R-:W-:Y:S01]  /*0140*/  IMAD.IADD R5, R2, 0x1, -R3 ;  /* 0x0000000102057824 */ /* 0x000fe200078e0a03 */
[----:B------:R-:W-:Y:S01]  /*0150*/  BSSY.RECONVERGENT B1, `(.L_x_15) ;  /* 0x0000026000017945 */ /* 0x000fe20003800200 */
[----:B------:R-:W-:-:S03]  /*0160*/  IMAD.MOV.U32 R20, RZ, RZ, RZ ;  /* 0x000000ffff147224 */ /* 0x000fc600078e00ff */
[----:B------:R-:W-:-:S13]  /*0170*/  LOP3.LUT P0, R6, R5, 0x3, RZ, 0xc0, !PT ;  /* 0x0000000305067812 */ /* 0x000fda000780c0ff */
[----:B------:R-:W-:Y:S05]  /*0180*/  @!P0 BRA `(.L_x_16) ;  /* 0x0000000000888947 */ /* 0x000fea0003800000 */
[----:B------:R-:W-:Y:S01]  /*0190*/  ISETP.NE.AND P0, PT, R6, 0x1, PT ;  /* 0x000000010600780c */ /* 0x000fe20003f05270 */
[----:B------:R-:W-:-:S12]  /*01a0*/  BSSY.RECONVERGENT B2, `(.L_x_17) ;  /* 0x0000015000027945 */ /* 0x000fd80003800200 */
[----:B------:R-:W-:Y:S05]  /*01b0*/  @!P0 BRA `(.L_x_18) ;  /* 0x00000000004c8947 */ /* 0x000fea0003800000 */
[----:B------:R-:W0:Y:S01]  /*01c0*/  LDC.64 R16, c[0x0][0x390] ;  /* 0x0000e400ff107b82 */ /* 0x000e220000000a00 */
[----:B------:R-:W-:-:S07]  /*01d0*/  ISETP.NE.AND P0, PT, R6, 0x2, PT ;  /* 0x000000020600780c */ /* 0x000fce0003f05270 */
[----:B------:R-:W1:Y:S06]  /*01e0*/  LDC.64 R8, c[0x0][0x398] ;  /* 0x0000e600ff087b82 */ /* 0x000e6c0000000a00 */
[----:B0-----:R-:W-:-:S06]  /*01f0*/  @P0 IMAD.WIDE R12, R3, 0x4, R16 ;  /* 0x00000004030c0825 */ /* 0x001fcc00078e0210 */
[----:B------:R-:W2:Y:S01]  /*0200*/  @P0 LDG.E R13, desc[UR4][R12.64] ;  /* 0x000000040c0d0981 */ /* 0x000ea2000c1e1900 */
[----:B-1----:R-:W-:-:S04]  /*0210*/  @P0 IMAD.WIDE R6, R3, 0x4, R8 ;  /* 0x0000000403060825 */ /* 0x002fc800078e0208 */
[----:B------:R-:W-:Y:S02]  /*0220*/  @P0 VIADD R3, R3, 0x1 ;  /* 0x0000000103030836 */ /* 0x000fe40000000000 */
[----:B------:R-:W3:Y:S02]  /*0230*/  @P0 LDG.E R6, desc[UR4][R6.64] ;  /* 0x0000000406060981 */ /* 0x000ee4000c1e1900 */
[----:B------:R-:W-:-:S06]  /*0240*/  IMAD.WIDE R16, R3, 0x4, R16 ;  /* 0x0000000403107825 */ /* 0x000fcc00078e0210 */
[----:B------:R-:W4:Y:S01]  /*0250*/  LDG.E R17, desc[UR4][R16.64] ;  /* 0x0000000410117981 */ /* 0x000f22000c1e1900 */
[----:B------:R-:W-:-:S06]  /*0260*/  IMAD.WIDE R8, R3, 0x4, R8 ;  /* 0x0000000403087825 */ /* 0x000fcc00078e0208 */
[----:B------:R-:W3:Y:S01]  /*0270*/  LDG.E R8, desc[UR4][R8.64] ;  /* 0x0000000408087981 */ /* 0x000ee2000c1e1900 */
[----:B--2---:R-:W-:-:S06]  /*0280*/  @P0 IMAD.WIDE R14, R13, 0x4, R10 ;  /* 0x000000040d0e0825 */ /* 0x004fcc00078e020a */
[----:B------:R-:W3:Y:S01]  /*0290*/  @P0 LDG.E R15, desc[UR4][R14.64] ;  /* 0x000000040e0f0981 */ /* 0x000ee2000c1e1900 */
[----:B----4-:R-:W-:-:S06]  /*02a0*/  IMAD.WIDE R18, R17, 0x4, R10 ;  /* 0x0000000411127825 */ /* 0x010fcc00078e020a */
[----:B------:R-:W2:Y:S01]  /*02b0*/  LDG.E R19, desc[UR4][R18.64] ;  /* 0x0000000412137981 */ /* 0x000ea2000c1e1900 */
[----:B------:R-:W-:Y:S01]  /*02c0*/  VIADD R3, R3, 0x1 ;  /* 0x0000000103037836 */ /* 0x000fe20000000000 */
[----:B---3-5:R-:W-:-:S04]  /*02d0*/  @P0 VIADDMNMX R4, R15, R6, R4, PT ;  /* 0x000000060f040246 */ /* 0x028fc80003800104 */
[----:B--2---:R-:W-:-:S07]  /*02e0*/  VIADDMNMX R4, R19, R8, R4, PT ;  /* 0x0000000813047246 */ /* 0x004fce0003800104 */
.L_x_18:
[----:B------:R-:W-:Y:S05]  /*02f0*/  BSYNC.RECONVERGENT B2 ;  /* 0x0000000000027941 */ /* 0x000fea0003800200 */
.L_x_17:
        /* <DEDUP_REMOVED lines=8> */
[----:B------:R-:W-:Y:S01]  /*0380*/  VIADD R3, R3, 0x1 ;  /* 0x0000000103037836 */ /* 0x000fe20000000000 */
[----:B---3-5:R-:W-:-:S05]  /*0390*/  VIADDMNMX R4, R13, R6, R4, PT ;  /* 0x000000060d047246 */ /* 0x028fca0003800104 */
[----:B------:R-:W-:-:S07]  /*03a0*/  IMAD.MOV.U32 R20, RZ, RZ, R4 ;  /* 0x000000ffff147224 */ /* 0x000fce00078e0004 */
.L_x_16:
[----:B------:R-:W-:Y:S05]  /*03b0*/  BSYNC.RECONVERGENT B1 ;  /* 0x0000000000017941 */ /* 0x000fea0003800200 */
.L_x_15:
[----:B------:R-:W-:-:S13]  /*03c0*/  ISETP.GE.U32.AND P0, PT, R5, 0x4, PT ;  /* 0x000000040500780c */ /* 0x000fda0003f06070 */
[----:B------:R-:W-:Y:S05]  /*03d0*/  @!P0 BRA `(.L_x_19) ;  /* 0x0000000800dc8947 */ /* 0x000fea0003800000 */
[----:B------:R-:W-:Y:S01]  /*03e0*/  IMAD.IADD R5, R2, 0x1, -R3 ;  /* 0x0000000102057824 */ /* 0x000fe200078e0a03 */
[----:B------:R-:W-:Y:S01]  /*03f0*/  BSSY.RECONVERGENT B1, `(.L_x_20) ;  /* 0x0000062000017945 */ /* 0x000fe20003800200 */
[----:B------:R-:W-:Y:S01]  /*0400*/  IMAD.WIDE R6, R3, 0x4, RZ ;  /* 0x0000000403067825 */ /* 0x000fe200078e02ff */
[----:B------:R-:W-:Y:S02]  /*0410*/  PLOP3.LUT P0, PT, PT, PT, PT, 0x80, 0x8 ;  /* 0x000000000008781c */ /* 0x000fe40003f0f070 */
[----:B------:R-:W-:Y:S01]  /*0420*/  ISETP.GT.AND P1, PT, R5, 0xc, PT ;  /* 0x0000000c0500780c */ /* 0x000fe20003f24270 */
[----:B------:R-:W-:Y:S02]  /*0430*/  IMAD.MOV.U32 R5, RZ, RZ, R7 ;  /* 0x000000ffff057224 */ /* 0x000fe400078e0007 */
[----:B-----5:R-:W-:-:S10]  /*0440*/  IMAD.MOV.U32 R20, RZ, RZ, R4 ;  /* 0x000000ffff147224 */ /* 0x020fd400078e0004 */
[----:B------:R-:W-:Y:S05]  /*0450*/  @!P1 BRA `(.L_x_21) ;  /* 0x00000004006c9947 */ /* 0x000fea0003800000 */
[----:B------:R-:W-:Y:S01]  /*0460*/  PLOP3.LUT P0, PT, PT, PT, PT, 0x8, 0x80 ;  /* 0x000000000080781c */ /* 0x000fe20003f0e170 */
[----:B------:R-:W-:-:S12]  /*0470*/  VIADD R4, R2, 0xfffffff4 ;  /* 0xfffffff402047836 */ /* 0x000fd80000000000 */
.L_x_22:
[----:B------:R-:W-:-:S04]  /*0480*/  IADD3 R14, P1, PT, R6, UR8, RZ ;  /* 0x00000008060e7c10 */ /* 0x000fc8000ff3e0ff */
[----:B------:R-:W-:-:S05]  /*0490*/  IADD3.X R15, PT, PT, R5, UR9, RZ, P1, !PT ;  /* 0x00000009050f7c10 */ /* 0x000fca0008ffe4ff */
[----:B------:R-:W2:Y:S01]  /*04a0*/  LDG.E R9, desc[UR4][R14.64] ;  /* 0x000000040e097981 */ /* 0x000ea2000c1e1900 */
[----:B------:R-:W-:-:S03]  /*04b0*/  IADD3 R12, P1, PT, R6, UR10, RZ ;  /* 0x0000000a060c7c10 */ /* 0x000fc6000ff3e0ff */
[----:B------:R-:W3:Y:S01]  /*04c0*/  LDG.E R23, desc[UR4][R14.64+0x4] ;  /* 0x000004040e177981 */ /* 0x000ee2000c1e1900 */
[----:B------:R-:W-:-:S03]  /*04d0*/  IADD3.X R13, PT, PT, R5, UR11, RZ, P1, !PT ;  /* 0x0000000b050d7c10 */ /* 0x000fc60008ffe4ff */
[----:B------:R-:W4:Y:S04]  /*04e0*/  LDG.E R29, desc[UR4][R14.64+0x8] ;  /* 0x000008040e1d7981 */ /* 0x000f28000c1e1900 */
[----:B------:R-:W5:Y:S04]  /*04f0*/  LDG.E R21, desc[UR4][R14.64+0xc] ;  /* 0x00000c040e157981 */ /* 0x000f68000c1e1900 */
[----:B------:R-:W5:Y:S04]  /*0500*/  LDG.E R16, desc[UR4][R12.64] ;  /* 0x000000040c107981 */ /* 0x000f68000c1e1900 */
[----:B------:R-:W5:Y:S04]  /*0510*/  LDG.E R17, desc[UR4][R14.64+0x10] ;  /* 0x000010040e117981 */ /* 0x000f68000c1e1900 */
[----:B------:R-:W5:Y:S04]  /*0520*/  LDG.E R19, desc[UR4][R14.64+0x14] ;  /* 0x000014040e137981 */ /* 0x000f68000c1e1900 */
[----:B------:R-:W5:Y:S04]  /*0530*/  LDG.E R26, desc[UR4][R12.64+0x4] ;  /* 0x000004040c1a7981 */ /* 0x000f68000c1e1900 */
[----:B------:R-:W5:Y:S04]  /*0540*/  LDG.E R24, desc[UR4][R12.64+0x8] ;  /* 0x000008040c187981 */ /* 0x000f68000c1e1900 */
[----:B------:R-:W5:Y:S01]  /*0550*/  LDG.E R27, desc[UR4][R12.64+0x14] ;  /* 0x000014040c1b7981 */ /* 0x000f62000c1e1900 */
[----:B--2---:R-:W-:-:S05]  /*0560*/  IMAD.WIDE R8, R9, 0x4, R10 ;  /* 0x0000000409087825 */ /* 0x004fca00078e020a */
[----:B------:R5:W2:Y:S01]  /*0570*/  LDG.E R7, desc[UR4][R8.64] ;  /* 0x0000000408077981 */ /* 0x000aa2000c1e1900 */
[----:B---3--:R-:W-:-:S04]  /*0580*/  IMAD.WIDE R22, R23, 0x4, R10 ;  /* 0x0000000417167825 */ /* 0x008fc800078e020a */
[--C-:B----4-:R-:W-:Y:S01]  /*0590*/  IMAD.WIDE R28, R29, 0x4, R10.reuse ;  /* 0x000000041d1c7825 */ /* 0x110fe200078e020a */
[----:B------:R-:W3:Y:S03]  /*05a0*/  LDG.E R25, desc[UR4][R22.64] ;  /* 0x0000000416197981 */ /* 0x000ee6000c1e1900 */
[--C-:B-----5:R-:W-:Y:S02]  /*05b0*/  IMAD.WIDE R8, R21, 0x4, R10.reuse ;  /* 0x0000000415087825 */ /* 0x120fe400078e020a */
[----:B------:R-:W4:Y:S04]  /*05c0*/  LDG.E R21, desc[UR4][R14.64+0x18] ;  /* 0x000018040e157981 */ /* 0x000f28000c1e1900 */
[----:B------:R-:W5:Y:S04]  /*05d0*/  LDG.E R23, desc[UR4][R28.64] ;  /* 0x000000041c177981 */ /* 0x000f68000c1e1900 */
[----:B------:R-:W4:Y:S01]  /*05e0*/  LDG.E R8, desc[UR4][R8.64] ;  /* 0x0000000408087981 */ /* 0x000f22000c1e1900 */
[----:B------:R-:W-:-:S03]  /*05f0*/  IMAD.WIDE R18, R19, 0x4, R10 ;  /* 0x0000000413127825 */ /* 0x000fc600078e020a */
[----:B------:R-:W4:Y:S04]  /*0600*/  LDG.E R22, desc[UR4][R12.64+0x10] ;  /* 0x000010040c167981 */ /* 0x000f28000c1e1900 */
[----:B------:R-:W4:Y:S04]  /*0610*/  LDG.E R18, desc[UR4][R18.64] ;  /* 0x0000000412127981 */ /* 0x000f28000c1e1900 */
[----:B------:R-:W4:Y:S04]  /*0620*/  LDG.E R9, desc[UR4][R12.64+0xc] ;  /* 0x00000c040c097981 */ /* 0x000f28000c1e1900 */
[----:B------:R-:W4:Y:S04]  /*0630*/  LDG.E R29, desc[UR4][R14.64+0x20] ;  /* 0x000020040e1d7981 */ /* 0x000f28000c1e1900 */
[----:B------:R-:W4:Y:S04]  /*0640*/  LDG.E R19, desc[UR4][R14.64+0x28] ;  /* 0x000028040e137981 */ /* 0x000f28000c1e1900 */
[----:B------:R-:W4:Y:S01]  /*0650*/  LDG.E R28, desc[UR4][R14.64+0x3c] ;  /* 0x00003c040e1c7981 */ /* 0x000f22000c1e1900 */
[----:B--2---:R-:W-:Y:S01]  /*0660*/  VIADDMNMX R20, R7, R16, R20, PT ;  /* 0x0000001007147246 */ /* 0x004fe20003800114 */
[----:B------:R-:W-:-:S02]  /*0670*/  IMAD.WIDE R16, R17, 0x4, R10 ;  /* 0x0000000411107825 */ /* 0x000fc400078e020a */
[----:B------:R-:W2:Y:S04]  /*0680*/  LDG.E R7, desc[UR4][R14.64+0x1c] ;  /* 0x00001c040e077981 */ /* 0x000ea8000c1e1900 */
[----:B------:R-:W2:Y:S01]  /*0690*/  LDG.E R17, desc[UR4][R16.64] ;  /* 0x0000000410117981 */ /* 0x000ea2000c1e1900 */
[----:B---3--:R-:W-:-:S03]  /*06a0*/  VIADDMNMX R20, R25, R26, R20, PT ;  /* 0x0000001a19147246 */ /* 0x008fc60003800114 */
[----:B------:R-:W3:Y:S01]  /*06b0*/  LDG.E R25, desc[UR4][R14.64+0x2c] ;  /* 0x00002c040e197981 */ /* 0x000ee2000c1e1900 */
[----:B-----5:R-:W-:Y:S01]  /*06c0*/  VIADDMNMX R23, R23, R24, R20, PT ;  /* 0x0000001817177246 */ /* 0x020fe20003800114 */
[----:B----4-:R-:W-:-:S06]  /*06d0*/  IMAD.WIDE R20, R21, 0x4, R10 ;  /* 0x0000000415147825 */ /* 0x010fcc00078e020a */
[----:B------:R-:W4:Y:S01]  /*06e0*/  LDG.E R20, desc[UR4][R20.64] ;  /* 0x0000000414147981 */ /* 0x000f22000c1e1900 */
[----:B------:R-:W-:-:S03]  /*06f0*/  VIADDMNMX R24, R8, R9, R23, PT ;  /* 0x0000000908187246 */ /* 0x000fc60003800117 */
[----:B------:R-:W5:Y:S04]  /*0700*/  LDG.E R21, desc[UR4][R14.64+0x34] ;  /* 0x000034040e157981 */ /* 0x000f68000c1e1900 */
[----:B------:R-:W3:Y:S01]  /*0710*/  LDG.E R23, desc[UR4][R14.64+0x24] ;  /* 0x000024040e177981 */ /* 0x000ee2000c1e1900 */
[----:B--2---:R-:W-:-:S03]  /*0720*/  IMAD.WIDE R8, R7, 0x4, R10 ;  /* 0x0000000407087825 */ /* 0x004fc600078e020a */
[----:B------:R-:W4:Y:S01]  /*0730*/  LDG.E R7, desc[UR4][R12.64+0x18] ;  /* 0x000018040c077981 */ /* 0x000f22000c1e1900 */
[----:B------:R-:W-:-:S03]  /*0740*/  VIADDMNMX R26, R17, R22, R24, PT ;  /* 0x00000016111a7246 */ /* 0x000fc60003800118 */
[----:B------:R3:W2:Y:S04]  /*0750*/  LDG.E R24, desc[UR4][R8.64] ;  /* 0x0000000408187981 */ /* 0x0006a8000c1e1900 */
[----:B------:R-:W2:Y:S01]  /*0760*/  LDG.E R22, desc[UR4][R12.64+0x1c] ;  /* 0x00001c040c167981 */ /* 0x000ea2000c1e1900 */
[----:B------:R-:W-:Y:S01]  /*0770*/  VIADDMNMX R18, R18, R27, R26, PT ;  /* 0x0000001b12127246 */ /* 0x000fe2000380011a */
[--C-:B------:R-:W-:Y:S02]  /*0780*/  IMAD.WIDE R16, R29, 0x4, R10.reuse ;  /* 0x000000041d107825 */ /* 0x100fe400078e020a */
[----:B------:R-:W2:Y:S04]  /*0790*/  LDG.E R27, desc[UR4][R14.64+0x30] ;  /* 0x000030040e1b7981 */ /* 0x000ea8000c1e1900 */
[----:B------:R-:W2:Y:S04]  /*07a0*/  LDG.E R17, desc[UR4][R16.64] ;  /* 0x0000000410117981 */ /* 0x000ea8000c1e1900 */
[----:B------:R-:W2:Y:S04]  /*07b0*/  LDG.E R26, desc[UR4][R12.64+0x20] ;  /* 0x000020040c1a7981 */ /* 0x000ea8000c1e1900 */
[----:B------:R5:W2:Y:S04]  /*07c0*/  LDG.E R29, desc[UR4][R14.64+0x38] ;  /* 0x000038040e1d7981 */ /* 0x000aa8000c1e1900 */
[----:B------:R-:W2:Y:S01]  /*07d0*/  LDG.E R16, desc[UR4][R12.64+0x28] ;  /* 0x000028040c107981 */ /* 0x000ea2000c1e1900 */
[----:B---3--:R-:W-:-:S06]  /*07e0*/  IMAD.WIDE R8, R23, 0x4, R10 ;  /* 0x0000000417087825 */ /* 0x008fcc00078e020a */
[----:B------:R-:W3:Y:S01]  /*07f0*/  LDG.E R8, desc[UR4][R8.64] ;  /* 0x0000000408087981 */ /* 0x000ee2000c1e1900 */
[----:B-----5:R-:W-:-:S06]  /*0800*/  IMAD.WIDE R14, R21, 0x4, R10 ;  /* 0x00000004150e7825 */ /* 0x020fcc00078e020a */
[----:B------:R-:W5:Y:S04]  /*0810*/  LDG.E R14, desc[UR4][R14.64] ;  /* 0x000000040e0e7981 */ /* 0x000f68000c1e1900 */
[----:B------:R-:W5:Y:S01]  /*0820*/  LDG.E R9, desc[UR4][R12.64+0x30] ;  /* 0x000030040c097981 */ /* 0x000f62000c1e1900 */
[----:B----4-:R-:W-:Y:S01]  /*0830*/  VIADDMNMX R23, R20, R7, R18, PT ;  /* 0x0000000714177246 */ /* 0x010fe20003800112 */
[----:B------:R-:W-:Y:S02]  /*0840*/  IMAD.WIDE R18, R19, 0x4, R10 ;  /* 0x0000000413127825 */ /* 0x000fe400078e020a */
[----:B------:R-:W3:Y:S04]  /*0850*/  LDG.E R7, desc[UR4][R12.64+0x24] ;  /* 0x000024040c077981 */ /* 0x000ee8000c1e1900 */
[----:B------:R-:W4:Y:S01]  /*0860*/  LDG.E R19, desc[UR4][R18.64] ;  /* 0x0000000412137981 */ /* 0x000f22000c1e1900 */
[----:B--2---:R-:W-:Y:S01]  /*0870*/  VIADDMNMX R20, R24, R22, R23, PT ;  /* 0x0000001618147246 */ /* 0x004fe20003800117 */
[----:B------:R-:W-:-:S04]  /*0880*/  IMAD.WIDE R22, R25, 0x4, R10 ;  /* 0x0000000419167825 */ /* 0x000fc800078e020a */
[----:B------:R-:W-:Y:S02]  /*0890*/  IMAD.WIDE R24, R27, 0x4, R10 ;  /* 0x000000041b187825 */ /* 0x000fe400078e020a */
[----:B------:R-:W2:Y:S04]  /*08a0*/  LDG.E R22, desc[UR4][R22.64] ;  /* 0x0000000416167981 */ /* 0x000ea8000c1e1900 */
[----:B------:R-:W2:Y:S01]  /*08b0*/  LDG.E R27, desc[UR4][R12.64+0x2c] ;  /* 0x00002c040c1b7981 */ /* 0x000ea2000c1e1900 */
[----:B------:R-:W-:-:S03]  /*08c0*/  VIADDMNMX R17, R17, R26, R20, PT ;  /* 0x0000001a11117246 */ /* 0x000fc60003800114 */
[----:B------:R-:W5:Y:S01]  /*08d0*/  LDG.E R24, desc[UR4][R24.64] ;  /* 0x0000000418187981 */ /* 0x000f62000c1e1900 */
[----:B------:R-:W-:-:S03]  /*08e0*/  IMAD.WIDE R20, R29, 0x4, R10 ;  /* 0x000000041d147825 */ /* 0x000fc600078e020a */
[----:B------:R-:W5:Y:S01]  /*08f0*/  LDG.E R18, desc[UR4][R12.64+0x34] ;  /* 0x000034040c127981 */ /* 0x000f62000c1e1900 */
[----:B------:R-:W-:-:S03]  /*0900*/  IMAD.WIDE R28, R28, 0x4, R10 ;  /* 0x000000041c1c7825 */ /* 0x000fc600078e020a */
[----:B------:R-:W5:Y:S04]  /*0910*/  LDG.E R20, desc[UR4][R20.64] ;  /* 0x0000000414147981 */ /* 0x000f68000c1e1900 */
[----:B------:R-:W5:Y:S04]  /*0920*/  LDG.E R23, desc[UR4][R12.64+0x38] ;  /* 0x000038040c177981 */ /* 0x000f68000c1e1900 */
[----:B------:R-:W5:Y:S04]  /*0930*/  LDG.E R26, desc[UR4][R12.64+0x3c] ;  /* 0x00003c040c1a7981 */ /* 0x000f68000c1e1900 */
[----:B------:R-:W5:Y:S01]  /*0940*/  LDG.E R28, desc[UR4][R28.64] ;  /* 0x000000041c1c7981 */ /* 0x000f62000c1e1900 */
[----:B------:R-:W-:-:S05]  /*0950*/  VIADD R3, R3, 0x10 ;  /* 0x0000001003037836 */ /* 0x000fca0000000000 */
[----:B------:R-:W-:Y:S02]  /*0960*/  ISETP.GE.AND P1, PT, R3, R4, PT ;  /* 0x000000040300720c */ /* 0x000fe40003f26270 */
[----:B------:R-:W-:-:S05]  /*0970*/  IADD3 R6, P2, PT, R6, 0x40, RZ ;  /* 0x0000004006067810 */ /* 0x000fca0007f5e0ff */
[----:B------:R-:W-:Y:S01]  /*0980*/  IMAD.X R5, RZ, RZ, R5, P2 ;  /* 0x000000ffff057224 */ /* 0x000fe200010e0605 */
[----:B---3--:R-:W-:-:S04]  /*0990*/  VIADDMNMX R7, R8, R7, R17, PT ;  /* 0x0000000708077246 */ /* 0x008fc80003800111 */
[----:B----4-:R-:W-:-:S04]  /*09a0*/  VIADDMNMX R7, R19, R16, R7, PT ;  /* 0x0000001013077246 */ /* 0x010fc80003800107 */
[----:B--2---:R-:W-:-:S04]  /*09b0*/  VIADDMNMX R7, R22, R27, R7, PT ;  /* 0x0000001b16077246 */ /* 0x004fc80003800107 */
[----:B-----5:R-:W-:-:S04]  /*09c0*/  VIADDMNMX R7, R24, R9, R7, PT ;  /* 0x0000000918077246 */ /* 0x020fc80003800107 */
[----:B------:R-:W-:-:S04]  /*09d0*/  VIADDMNMX R7, R14, R18, R7, PT ;  /* 0x000000120e077246 */ /* 0x000fc80003800107 */
[----:B------:R-:W-:-:S04]  /*09e0*/  VIADDMNMX R7, R20, R23, R7, PT ;  /* 0x0000001714077246 */ /* 0x000fc80003800107 */
[----:B------:R-:W-:Y:S01]  /*09f0*/  VIADDMNMX R20, R28, R26, R7, PT ;  /* 0x0000001a1c147246 */ /* 0x000fe20003800107 */
[----:B------:R-:W-:Y:S06]  /*0a00*/  @!P1 BRA `(.L_x_22) ;  /* 0xfffffff8009c9947 */ /* 0x000fec000383ffff */
.L_x_21:
[----:B------:R-:W-:Y:S05]  /*0a10*/  BSYNC.RECONVERGENT B1 ;  /* 0x0000000000017941 */ /* 0x000fea0003800200 */
.L_x_20:
[----:B------:R-:W-:Y:S01]  /*0a20*/  IMAD.IADD R4, R2, 0x1, -R3 ;  /* 0x0000000102047824 */ /* 0x000fe200078e0a03 */
[----:B------:R-:W-:Y:S04]  /*0a30*/  BSSY.RECONVERGENT B1, `(.L_x_23) ;  /* 0x0000034000017945 */ /* 0x000fe80003800200 */
[----:B------:R-:W-:-:S13]  /*0a40*/  ISETP.GT.AND P1, PT, R4, 0x4, PT ;  /* 0x000000040400780c */ /* 0x000fda0003f24270 */
[----:B------:R-:W-:Y:S05]  /*0a50*/  @!P1 BRA `(.L_x_24) ;  /* 0x0000000000c49947 */ /* 0x000fea0003800000 */
[----:B------:R-:W0:Y:S02]  /*0a60*/  LDCU.128 UR12, c[0x0][0x390] ;  /* 0x00007200ff0c77ac */ /* 0x000e240008000c00 */
[----:B0-----:R-:W-:-:S04]  /*0a70*/  IADD3 R26, P0, PT, R6, UR12, RZ ;  /* 0x0000000c061a7c10 */ /* 0x001fc8000ff1e0ff */
[----:B------:R-:W-:-:S05]  /*0a80*/  IADD3.X R27, PT, PT, R5, UR13, RZ, P0, !PT ;  /* 0x0000000d051b7c10 */ /* 0x000fca00087fe4ff */
[----:B------:R-:W2:Y:S04]  /*0a90*/  LDG.E R19, desc[UR4][R26.64] ;  /* 0x000000041a137981 */ /* 0x000ea8000c1e1900 */
[----:B------:R-:W3:Y:S04]  /*0aa0*/  LDG.E R29, desc[UR4][R26.64+0x4] ;  /* 0x000004041a1d7981 */ /* 0x000ee8000c1e1900 */
[----:B------:R-:W4:Y:S04]  /*0ab0*/  LDG.E R21, desc[UR4][R26.64+0x8] ;  /* 0x000008041a157981 */ /* 0x000f28000c1e1900 */
[----:B------:R-:W5:Y:S04]  /*0ac0*/  LDG.E R13, desc[UR4][R26.64+0xc] ;  /* 0x00000c041a0d7981 */ /* 0x000f68000c1e1900 */
[----:B------:R-:W4:Y:S04]  /*0ad0*/  LDG.E R15, desc[UR4][R26.64+0x10] ;  /* 0x000010041a0f7981 */ /* 0x000f28000c1e1900 */
[----:B------:R-:W4:Y:S04]  /*0ae0*/  LDG.E R17, desc[UR4][R26.64+0x14] ;  /* 0x000014041a117981 */ /* 0x000f28000c1e1900 */
[----:B------:R-:W4:Y:S04]  /*0af0*/  LDG.E R23, desc[UR4][R26.64+0x18] ;  /* 0x000018041a177981 */ /* 0x000f28000c1e1900 */
[----:B------:R-:W4:Y:S01]  /*0b00*/  LDG.E R25, desc[UR4][R26.64+0x1c] ;  /* 0x00001c041a197981 */ /* 0x000f22000c1e1900 */
[----:B------:R-:W-:-:S04]  /*0b10*/  IADD3 R8, P0, PT, R6, UR14, RZ ;  /* 0x0000000e06087c10 */ /* 0x000fc8000ff1e0ff */
[----:B------:R-:W-:-:S05]  /*0b20*/  IADD3.X R9, PT, PT, R5, UR15, RZ, P0, !PT ;  /* 0x0000000f05097c10 */ /* 0x000fca00087fe4ff */
[----:B------:R-:W4:Y:S04]  /*0b30*/  LDG.E R7, desc[UR4][R8.64] ;  /* 0x0000000408077981 */ /* 0x000f28000c1e1900 */
[----:B------:R-:W4:Y:S01]  /*0b40*/  LDG.E R27, desc[UR4][R8.64+0x8] ;  /* 0x00000804081b7981 */ /* 0x000f22000c1e1900 */
[----:B--2---:R-:W-:-:S04]  /*0b50*/  IMAD.WIDE R18, R19, 0x4, R10 ;  /* 0x0000000413127825 */ /* 0x004fc800078e020a */
[--C-:B---3--:R-:W-:Y:S01]  /*0b60*/  IMAD.WIDE R28, R29, 0x4, R10.reuse ;  /* 0x000000041d1c7825 */ /* 0x108fe200078e020a */
[----:B------:R4:W2:Y:S04]  /*0b70*/  LDG.E R4, desc[UR4][R18.64] ;  /* 0x0000000412047981 */ /* 0x0008a8000c1e1900 */
[----:B------:R-:W3:Y:S01]  /*0b80*/  LDG.E R24, desc[UR4][R28.64] ;  /* 0x000000041c187981 */ /* 0x000ee2000c1e1900 */
[----:B-----5:R-:W-:-:S04]  /*0b90*/  IMAD.WIDE R12, R13, 0x4, R10 ;  /* 0x000000040d0c7825 */ /* 0x020fc800078e020a */
[--C-:B----4-:R-:W-:Y:S02]  /*0ba0*/  IMAD.WIDE R18, R21, 0x4, R10.reuse ;  /* 0x0000000415127825 */ /* 0x110fe400078e020a */
[----:B------:R-:W3:Y:S02]  /*0bb0*/  LDG.E R21, desc[UR4][R8.64+0x4] ;  /* 0x0000040408157981 */ /* 0x000ee4000c1e1900 */
[--C-:B------:R-:W-:Y:S02]  /*0bc0*/  IMAD.WIDE R14, R15, 0x4, R10.reuse ;  /* 0x000000040f0e7825 */ /* 0x100fe400078e020a */
[----:B------:R0:W4:Y:S04]  /*0bd0*/  LDG.E R26, desc[UR4][R18.64] ;  /* 0x00000004121a7981 */ /* 0x000128000c1e1900 */
[----:B------:R-:W5:Y:S01]  /*0be0*/  LDG.E R12, desc[UR4][R12.64] ;  /* 0x000000040c0c7981 */ /* 0x000f62000c1e1900 */
[----:B------:R-:W-:-:S03]  /*0bf0*/  IMAD.WIDE R16, R17, 0x4, R10 ;  /* 0x0000000411107825 */ /* 0x000fc600078e020a */
[----:B------:R-:W5:Y:S01]  /*0c00*/  LDG.E R14, desc[UR4][R14.64] ;  /* 0x000000040e0e7981 */ /* 0x000f62000c1e1900 */
[----:B------:R-:W-:-:S03]  /*0c10*/  IMAD.WIDE R22, R23, 0x4, R10 ;  /* 0x0000000417167825 */ /* 0x000fc600078e020a */
[----:B------:R-:W5:Y:S04]  /*0c20*/  LDG.E R16, desc[UR4][R16.64] ;  /* 0x0000000410107981 */ /* 0x000f68000c1e1900 */
[----:B------:R-:W5:Y:S04]  /*0c30*/  LDG.E R13, desc[UR4][R8.64+0xc] ;  /* 0x00000c04080d7981 */ /* 0x000f68000c1e1900 */
[----:B------:R-:W5:Y:S01]  /*0c40*/  LDG.E R15, desc[UR4][R8.64+0x10] ;  /* 0x00001004080f7981 */ /* 0x000f62000c1e1900 */
[----:B0-----:R-:W-:-:S03]  /*0c50*/  IMAD.WIDE R18, R25, 0x4, R10 ;  /* 0x0000000419127825 */ /* 0x001fc600078e020a */
[----:B------:R-:W5:Y:S04]  /*0c60*/  LDG.E R29, desc[UR4][R8.64+0x14] ;  /* 0x00001404081d7981 */ /* 0x000f68000c1e1900 */
[----:B------:R-:W5:Y:S04]  /*0c70*/  LDG.E R22, desc[UR4][R22.64] ;  /* 0x0000000416167981 */ /* 0x000f68000c1e1900 */
[----:B------:R-:W5:Y:S04]  /*0c80*/  LDG.E R28, desc[UR4][R8.64+0x18] ;  /* 0x00001804081c7981 */ /* 0x000f68000c1e1900 */
[----:B------:R-:W5:Y:S04]  /*0c90*/  LDG.E R25, desc[UR4][R8.64+0x1c] ;  /* 0x00001c0408197981 */ /* 0x000f68000c1e1900 */
[----:B------:R-:W5:Y:S01]  /*0ca0*/  LDG.E R18, desc[UR4][R18.64] ;  /* 0x0000000412127981 */ /* 0x000f62000c1e1900 */
[----:B------:R-:W-:Y:S01]  /*0cb0*/  IADD3 R6, P1, PT, R6, 0x20, RZ ;  /* 0x0000002006067810 */ /* 0x000fe20007f3e0ff */
[----:B------:R-:W-:Y:S01]  /*0cc0*/  VIADD R3, R3, 0x8 ;  /* 0x0000000803037836 */ /* 0x000fe20000000000 */
[----:B------:R-:W-:-:S03]  /*0cd0*/  PLOP3.LUT P0, PT, PT, PT, PT, 0x8, 0x80 ;  /* 0x000000000080781c */ /* 0x000fc60003f0e170 */
[----:B------:R-:W-:Y:S01]  /*0ce0*/  IMAD.X R5, RZ, RZ, R5, P1 ;  /* 0x000000ffff057224 */ /* 0x000fe200008e0605 */
[----:B--2---:R-:W-:-:S04]  /*0cf0*/  VIADDMNMX R4, R4, R7, R20, PT ;  /* 0x0000000704047246 */ /* 0x004fc80003800114 */
[----:B---3--:R-:W-:-:S04]  /*0d00*/  VIADDMNMX R4, R24, R21, R4, PT ;  /* 0x0000001518047246 */ /* 0x008fc80003800104 */
[----:B----4-:R-:W-:-:S04]  /*0d10*/  VIADDMNMX R4, R26, R27, R4, PT ;  /* 0x0000001b1a047246 */ /* 0x010fc80003800104 */
[----:B-----5:R-:W-:-:S04]  /*0d20*/  VIADDMNMX R4, R12, R13, R4, PT ;  /* 0x0000000d0c047246 */ /* 0x020fc80003800104 */
[----:B------:R-:W-:-:S04]  /*0d30*/  VIADDMNMX R4, R14, R15, R4, PT ;  /* 0x0000000f0e047246 */ /* 0x000fc80003800104 */
[----:B------:R-:W-:-:S04]  /*0d40*/  VIADDMNMX R29, R16, R29, R4, PT ;  /* 0x0000001d101d7246 */ /* 0x000fc80003800104 */
[----:B------:R-:W-:-:S04]  /*0d50*/  VIADDMNMX R22, R22, R28, R29, PT ;  /* 0x0000001c16167246 */ /* 0x000fc8000380011d */
[----:B------:R-:W-:-:S07]  /*0d60*/  VIADDMNMX R20, R18, R25, R22, PT ;  /* 0x0000001912147246 */ /* 0x000fce0003800116 */
.L_x_24:
[----:B------:R-:W-:Y:S05]  /*0d70*/  BSYNC.RECONVERGENT B1 ;  /* 0x0000000000017941 */ /* 0x000fea0003800200 */
.L_x_23:
[----:B------:R-:W-:-:S13]  /*0d80*/  ISETP.LT.OR P0, PT, R3, R2, P0 ;  /* 0x000000020300720c */ /* 0x000fda0000701670 */
[----:B------:R-:W-:Y:S05]  /*0d90*/  @!P0 BRA `(.L_x_19) ;  /* 0x00000000006c8947 */ /* 0x000fea0003800000 */
[----:B------:R-:W0:Y:S02]  /*0da0*/  LDCU.128 UR12, c[0x0][0x390] ;  /* 0x00007200ff0c77ac */ /* 0x000e240008000c00 */
[----:B0-----:R-:W-:-:S04]  /*0db0*/  IADD3 R2, P0, PT, R6, UR12, RZ ;  /* 0x0000000c06027c10 */ /* 0x001fc8000ff1e0ff */
[----:B------:R-:W-:-:S05]  /*0dc0*/  IADD3.X R3, PT, PT, R5, UR13, RZ, P0, !PT ;  /* 0x0000000d05037c10 */ /* 0x000fca00087fe4ff */
[----:B------:R-:W2:Y:S04]  /*0dd0*/  LDG.E R9, desc[UR4][R2.64] ;  /* 0x0000000402097981 */ /* 0x000ea8000c1e1900 */
[----:B------:R-:W3:Y:S04]  /*0de0*/  LDG.E R13, desc[UR4][R2.64+0x4] ;  /* 0x00000404020d7981 */ /* 0x000ee8000c1e1900 */
[----:B------:R-:W4:Y:S04]  /*0df0*/  LDG.E R15, desc[UR4][R2.64+0x8] ;  /* 0x00000804020f7981 */ /* 0x000f28000c1e1900 */
[----:B------:R-:W5:Y:S01]  /*0e00*/  LDG.E R17, desc[UR4][R2.64+0xc] ;  /* 0x00000c0402117981 */ /* 0x000f62000c1e1900 */
[----:B------:R-:W-:-:S04]  /*0e10*/  IADD3 R6, P0, PT, R6, UR14, RZ ;  /* 0x0000000e06067c10 */ /* 0x000fc8000ff1e0ff */
[----:B------:R-:W-:-:S05]  /*0e20*/  IADD3.X R7, PT, PT, R5, UR15, RZ, P0, !PT ;  /* 0x0000000f05077c10 */ /* 0x000fca00087fe4ff */
[----:B------:R-:W5:Y:S04]  /*0e30*/  LDG.E R14, desc[UR4][R6.64] ;  /* 0x00000004060e7981 */ /* 0x000f68000c1e1900 */
[----:B------:R-:W5:Y:S04]  /*0e40*/  LDG.E R2, desc[UR4][R6.64+0x8] ;  /* 0x0000080406027981 */ /* 0x000f68000c1e1900 */
[----:B------:R-:W5:Y:S01]  /*0e50*/  LDG.E R3, desc[UR4][R6.64+0xc] ;  /* 0x00000c0406037981 */ /* 0x000f62000c1e1900 */
[----:B--2---:R-:W-:-:S04]  /*0e60*/  IMAD.WIDE R8, R9, 0x4, R10 ;  /* 0x0000000409087825 */ /* 0x004fc800078e020a */
[--C-:B---3--:R-:W-:Y:S02]  /*0e70*/  IMAD.WIDE R4, R13, 0x4, R10.reuse ;  /* 0x000000040d047825 */ /* 0x108fe400078e020a */
[----:B------:R-:W2:Y:S02]  /*0e80*/  LDG.E R9, desc[UR4][R8.64] ;  /* 0x0000000408097981 */ /* 0x000ea4000c1e1900 */
[--C-:B----4-:R-:W-:Y:S02]  /*0e90*/  IMAD.WIDE R12, R15, 0x4, R10.reuse ;  /* 0x000000040f0c7825 */ /* 0x110fe400078e020a */
[----:B------:R-:W3:Y:S02]  /*0ea0*/  LDG.E R4, desc[UR4][R4.64] ;  /* 0x0000000404047981 */ /* 0x000ee4000c1e1900 */
[----:B-----5:R-:W-:Y:S02]  /*0eb0*/  IMAD.WIDE R10, R17, 0x4, R10 ;  /* 0x00000004110a7825 */ /* 0x020fe400078e020a */
[----:B------:R-:W3:Y:S04]  /*0ec0*/  LDG.E R15, desc[UR4][R6.64+0x4] ;  /* 0x00000404060f7981 */ /* 0x000ee8000c1e1900 */
[----:B------:R-:W4:Y:S04]  /*0ed0*/  LDG.E R12, desc[UR4][R12.64] ;  /* 0x000000040c0c7981 */ /* 0x000f28000c1e1900 */
[----:B------:R-:W5:Y:S01]  /*0ee0*/  LDG.E R11, desc[UR4][R10.64] ;  /* 0x000000040a0b7981 */ /* 0x000f62000c1e1900 */
[----:B--2---:R-:W-:-:S04]  /*0ef0*/  VIADDMNMX R9, R9, R14, R20, PT ;  /* 0x0000000e09097246 */ /* 0x004fc80003800114 */
[----:B---3--:R-:W-:-:S04]  /*0f00*/  VIADDMNMX R9, R4, R15, R9, PT ;  /* 0x0000000f04097246 */ /* 0x008fc80003800109 */
[----:B----4-:R-:W-:-:S04]  /*0f10*/  VIADDMNMX R2, R12, R2, R9, PT ;  /* 0x000000020c027246 */ /* 0x010fc80003800109 */
[----:B-----5:R-:W-:Y:S01]  /*0f20*/  VIADDMNMX R20, R11, R3, R2, PT ;  /* 0x000000030b147246 */ /* 0x020fe20003800102 */
[----:B------:R-:W-:Y:S06]  /*0f30*/  BRA `(.L_x_19) ;  /* 0x0000000000047947 */ /* 0x000fec0003800000 */
.L_x_14:
[----:B-----5:R-:W-:-:S07]  /*0f40*/  IMAD.MOV.U32 R20, RZ, RZ, R4 ;  /* 0x000000ffff147224 */ /* 0x020fce00078e0004 */
.L_x_19:
[----:B------:R-:W-:Y:S05]  /*0f50*/  BSYNC.RECONVERGENT B0 ;  /* 0x0000000000007941 */ /* 0x000fea0003800200 */
.L_x_13:
[----:B------:R-:W0:Y:S02]  /*0f60*/  LDC.64 R2, c[0x0][0x3a8] ;  /* 0x0000ea00ff027b82 */ /* 0x000e240000000a00 */
[----:B0-----:R-:W-:-:S05]  /*0f70*/  IMAD.WIDE R2, R0, 0x4, R2 ;  /* 0x0000000400027825 */ /* 0x001fca00078e0202 */
[----:B------:R-:W-:Y:S01]  /*0f80*/  STG.E desc[UR4][R2.64], R20 ;  /* 0x0000001402007986 */ /* 0x000fe2000c101904 */
[----:B------:R-:W-:Y:S05]  /*0f90*/  EXIT ;  /* 0x000000000000794d */ /* 0x000fea0003800000 */
.L_x_25:
        /* <DEDUP_REMOVED lines=14> */
.L_x_30:


//--------------------- .nv.shared.reserved.0     --------------------------
	.section	.nv.shared.reserved.0,"aw",@nobits
	.weak		__nv_reservedSMEM_offset_0_alias
	.size		__nv_reservedSMEM_offset_0_alias, 0, 64
	.other		__nv_reservedSMEM_offset_0_alias,@"STO_CUDA_RESERVED_SHARED STV_DEFAULT"
__nv_reservedSMEM_offset_0_alias:
	.zero		0
	.zero		64


//--------------------- .nv.constant0._Z11vector_diffPiS_S_i --------------------------
	.section	.nv.constant0._Z11vector_diffPiS_S_i,"a",@progbits
	.sectionflags	@""
	.align	4
.nv.constant0._Z11vector_diffPiS_S_i:
	.zero		924


//--------------------- .nv.constant0._Z13vector_assignPiS_i --------------------------
	.section	.nv.constant0._Z13vector_assignPiS_i,"a",@progbits
	.sectionflags	@""
	.align	4
.nv.constant0._Z13vector_assignPiS_i:
	.zero		916


//--------------------- .nv.constant0._Z11vector_initPiS_ii --------------------------
	.section	.nv.constant0._Z11vector_initPiS_ii,"a",@progbits
	.sectionflags	@""
	.align	4
.nv.constant0._Z11vector_initPiS_ii:
	.zero		920


//--------------------- .nv.constant0._Z23ell_min_dot_plus_kerneliiPiS_S_S_ --------------------------
	.section	.nv.constant0._Z23ell_min_dot_plus_kerneliiPiS_S_S_,"a",@progbits
	.sectionflags	@""
	.align	4
.nv.constant0._Z23ell_min_dot_plus_kerneliiPiS_S_S_:
	.zero		936


//--------------------- .nv.constant0._Z24spmv_min_dot_plus_kerneliPiS_S_S_S_ --------------------------
	.section	.nv.constant0._Z24spmv_min_dot_plus_kerneliPiS_S_S_S_,"a",@progbits
	.sectionflags	@""
	.align	4
.nv.constant0._Z24spmv_min_dot_plus_kerneliPiS_S_S_S_:
	.zero		944


//--------------------- SYMBOLS --------------------------

	.type		.nv.reservedSmem.offset0,@object
	.size		.nv.reservedSmem.offset0,0x4
